//
// Generated by NVIDIA NVVM Compiler
//
// Compiler Build ID: CL-36424714
// Cuda compilation tools, release 13.0, V13.0.88
// Based on NVVM 20.0.0
//

.version 9.0
.target sm_100
.address_size 64

	// .globl	_Z11getVelocityP6float4P6float3

.visible .entry _Z11getVelocityP6float4P6float3(
	.param .u64 .ptr .align 1 _Z11getVelocityP6float4P6float3_param_0,
	.param .u64 .ptr .align 1 _Z11getVelocityP6float4P6float3_param_1
)
{
	.reg .pred 	%p<3>;
	.reg .b32 	%r<9>;
	.reg .b32 	%f<123>;
	.reg .b64 	%rd<13>;

	ld.param.u64 	%rd4, [_Z11getVelocityP6float4P6float3_param_0];
	ld.param.u64 	%rd5, [_Z11getVelocityP6float4P6float3_param_1];
	mov.u32 	%r4, %tid.x;
	mov.u32 	%r5, %ntid.x;
	mov.u32 	%r6, %ctaid.x;
	mad.lo.s32 	%r1, %r5, %r6, %r4;
	setp.gt.u32 	%p1, %r1, 20479;
	@%p1 bra 	$L__BB0_4;
	cvta.to.global.u64 	%rd6, %rd4;
	mul.wide.u32 	%rd7, %r1, 16;
	add.s64 	%rd8, %rd6, %rd7;
	ld.global.v4.f32 	{%f1, %f2, %f3, %f4}, [%rd8];
	add.s64 	%rd12, %rd6, 32;
	mov.f32 	%f120, 0f00000000;
	mov.b32 	%r8, 0;
	mov.f32 	%f121, %f120;
	mov.f32 	%f122, %f120;
$L__BB0_2:
	ld.global.v4.f32 	{%f12, %f13, %f14, %f15}, [%rd12+-32];
	sub.f32 	%f16, %f12, %f1;
	sub.f32 	%f17, %f13, %f2;
	sub.f32 	%f18, %f14, %f3;
	mul.f32 	%f19, %f17, %f17;
	fma.rn.f32 	%f20, %f16, %f16, %f19;
	fma.rn.f32 	%f21, %f18, %f18, %f20;
	add.f32 	%f22, %f21, 0f358637BD;
	sqrt.rn.f32 	%f23, %f22;
	rcp.rn.f32 	%f24, %f23;
	mul.f32 	%f25, %f4, %f15;
	div.rn.f32 	%f26, %f25, %f22;
	mul.f32 	%f27, %f22, %f22;
	div.rn.f32 	%f28, %f25, %f27;
	sub.f32 	%f29, %f26, %f28;
	mul.f32 	%f30, %f16, %f29;
	fma.rn.f32 	%f31, %f24, %f30, %f122;
	mul.f32 	%f32, %f17, %f29;
	fma.rn.f32 	%f33, %f24, %f32, %f121;
	mul.f32 	%f34, %f18, %f29;
	fma.rn.f32 	%f35, %f24, %f34, %f120;
	ld.global.v4.f32 	{%f36, %f37, %f38, %f39}, [%rd12+-16];
	sub.f32 	%f40, %f36, %f1;
	sub.f32 	%f41, %f37, %f2;
	sub.f32 	%f42, %f38, %f3;
	mul.f32 	%f43, %f41, %f41;
	fma.rn.f32 	%f44, %f40, %f40, %f43;
	fma.rn.f32 	%f45, %f42, %f42, %f44;
	add.f32 	%f46, %f45, 0f358637BD;
	sqrt.rn.f32 	%f47, %f46;
	rcp.rn.f32 	%f48, %f47;
	mul.f32 	%f49, %f4, %f39;
	div.rn.f32 	%f50, %f49, %f46;
	mul.f32 	%f51, %f46, %f46;
	div.rn.f32 	%f52, %f49, %f51;
	sub.f32 	%f53, %f50, %f52;
	mul.f32 	%f54, %f40, %f53;
	fma.rn.f32 	%f55, %f48, %f54, %f31;
	mul.f32 	%f56, %f41, %f53;
	fma.rn.f32 	%f57, %f48, %f56, %f33;
	mul.f32 	%f58, %f42, %f53;
	fma.rn.f32 	%f59, %f48, %f58, %f35;
	ld.global.v4.f32 	{%f60, %f61, %f62, %f63}, [%rd12];
	sub.f32 	%f64, %f60, %f1;
	sub.f32 	%f65, %f61, %f2;
	sub.f32 	%f66, %f62, %f3;
	mul.f32 	%f67, %f65, %f65;
	fma.rn.f32 	%f68, %f64, %f64, %f67;
	fma.rn.f32 	%f69, %f66, %f66, %f68;
	add.f32 	%f70, %f69, 0f358637BD;
	sqrt.rn.f32 	%f71, %f70;
	rcp.rn.f32 	%f72, %f71;
	mul.f32 	%f73, %f4, %f63;
	div.rn.f32 	%f74, %f73, %f70;
	mul.f32 	%f75, %f70, %f70;
	div.rn.f32 	%f76, %f73, %f75;
	sub.f32 	%f77, %f74, %f76;
	mul.f32 	%f78, %f64, %f77;
	fma.rn.f32 	%f79, %f72, %f78, %f55;
	mul.f32 	%f80, %f65, %f77;
	fma.rn.f32 	%f81, %f72, %f80, %f57;
	mul.f32 	%f82, %f66, %f77;
	fma.rn.f32 	%f83, %f72, %f82, %f59;
	ld.global.v4.f32 	{%f84, %f85, %f86, %f87}, [%rd12+16];
	sub.f32 	%f88, %f84, %f1;
	sub.f32 	%f89, %f85, %f2;
	sub.f32 	%f90, %f86, %f3;
	mul.f32 	%f91, %f89, %f89;
	fma.rn.f32 	%f92, %f88, %f88, %f91;
	fma.rn.f32 	%f93, %f90, %f90, %f92;
	add.f32 	%f94, %f93, 0f358637BD;
	sqrt.rn.f32 	%f95, %f94;
	rcp.rn.f32 	%f96, %f95;
	mul.f32 	%f97, %f4, %f87;
	div.rn.f32 	%f98, %f97, %f94;
	mul.f32 	%f99, %f94, %f94;
	div.rn.f32 	%f100, %f97, %f99;
	sub.f32 	%f101, %f98, %f100;
	mul.f32 	%f102, %f88, %f101;
	fma.rn.f32 	%f122, %f96, %f102, %f79;
	mul.f32 	%f103, %f89, %f101;
	fma.rn.f32 	%f121, %f96, %f103, %f81;
	mul.f32 	%f104, %f90, %f101;
	fma.rn.f32 	%f120, %f96, %f104, %f83;
	add.s32 	%r8, %r8, 4;
	add.s64 	%rd12, %rd12, 64;
	setp.ne.s32 	%p2, %r8, 20480;
	@%p2 bra 	$L__BB0_2;
	cvta.to.global.u64 	%rd9, %rd5;
	mul.wide.u32 	%rd10, %r1, 12;
	add.s64 	%rd11, %rd9, %rd10;
	ld.global.f32 	%f105, [%rd11];
	mul.f32 	%f106, %f105, 0f3F000000;
	sub.f32 	%f107, %f122, %f106;
	div.rn.f32 	%f108, %f107, %f4;
	fma.rn.f32 	%f109, %f108, 0f3A83126F, %f105;
	st.global.f32 	[%rd11], %f109;
	ld.global.f32 	%f110, [%rd11+4];
	mul.f32 	%f111, %f110, 0f3F000000;
	sub.f32 	%f112, %f121, %f111;
	div.rn.f32 	%f113, %f112, %f4;
	fma.rn.f32 	%f114, %f113, 0f3A83126F, %f110;
	st.global.f32 	[%rd11+4], %f114;
	ld.global.f32 	%f115, [%rd11+8];
	mul.f32 	%f116, %f115, 0f3F000000;
	sub.f32 	%f117, %f120, %f116;
	div.rn.f32 	%f118, %f117, %f4;
	fma.rn.f32 	%f119, %f118, 0f3A83126F, %f115;
	st.global.f32 	[%rd11+8], %f119;
$L__BB0_4:
	ret;

}
	// .globl	_Z4moveP6float4P6float3
.visible .entry _Z4moveP6float4P6float3(
	.param .u64 .ptr .align 1 _Z4moveP6float4P6float3_param_0,
	.param .u64 .ptr .align 1 _Z4moveP6float4P6float3_param_1
)
{
	.reg .pred 	%p<2>;
	.reg .b32 	%r<5>;
	.reg .b32 	%f<11>;
	.reg .b64 	%rd<9>;

	ld.param.u64 	%rd1, [_Z4moveP6float4P6float3_param_0];
	ld.param.u64 	%rd2, [_Z4moveP6float4P6float3_param_1];
	mov.u32 	%r2, %tid.x;
	mov.u32 	%r3, %ntid.x;
	mov.u32 	%r4, %ctaid.x;
	mad.lo.s32 	%r1, %r3, %r4, %r2;
	setp.gt.s32 	%p1, %r1, 20479;
	@%p1 bra 	$L__BB1_2;
	cvta.to.global.u64 	%rd3, %rd2;
	cvta.to.global.u64 	%rd4, %rd1;
	mul.wide.s32 	%rd5, %r1, 12;
	add.s64 	%rd6, %rd3, %rd5;
	ld.global.f32 	%f1, [%rd6];
	mul.wide.s32 	%rd7, %r1, 16;
	add.s64 	%rd8, %rd4, %rd7;
	.pragma "used_bytes_mask 4095";
	ld.global.v4.f32 	{%f2, %f3, %f4, %f5}, [%rd8];
	fma.rn.f32 	%f6, %f1, 0f3A83126F, %f2;
	st.global.f32 	[%rd8], %f6;
	ld.global.f32 	%f7, [%rd6+4];
	fma.rn.f32 	%f8, %f7, 0f3A83126F, %f3;
	st.global.f32 	[%rd8+4], %f8;
	ld.global.f32 	%f9, [%rd6+8];
	fma.rn.f32 	%f10, %f9, 0f3A83126F, %f4;
	st.global.f32 	[%rd8+8], %f10;
$L__BB1_2:
	ret;

}


// ===== COMPILED SASS (sm_100) =====

	.target	sm_100

	.elftype	@"ET_EXEC"


//--------------------- .note.nv.tkinfo           --------------------------
	.section	.note.nv.tkinfo,"",@"SHT_NOTE"
	.sectionflags	@"SHF_NOTE_NV_TKINFO"
	.tkinfo
        /*0018*/ 	.word	0x00000002
        /*0030*/ 	.string	""
        /*0030*/ 	.string	"ptxas"
        /*0030*/ 	.string	"Cuda compilation tools, release 13.0, V13.0.88"
        /*0030*/ 	.string	"Build cuda_13.0.r13.0/compiler.36424714_0"
        /*0030*/ 	.string	"-arch sm_100 -m 64 "



//--------------------- .note.nv.cuinfo           --------------------------
	.section	.note.nv.cuinfo,"",@"SHT_NOTE"
	.sectionflags	@"SHF_NOTE_NV_CUINFO"
        /*0018*/ 	.short	0x0002
        /*001a*/ 	.short	0x0064
        /*001c*/ 	.short	0x0082
	.zero		2


//--------------------- .nv.info                  --------------------------
	.section	.nv.info,"",@"SHT_CUDA_INFO"
	.align	4


	//----- nvinfo : EIATTR_REGCOUNT
	.align		4
        /*0000*/ 	.byte	0x04, 0x2f
        /*0002*/ 	.short	(.L_1 - .L_0)
	.align		4
.L_0:
        /*0004*/ 	.word	index@(_Z11getVelocityP6float4P6float3)
        /*0008*/ 	.word	0x00000020


	//----- nvinfo : EIATTR_FRAME_SIZE
	.align		4
.L_1:
        /*000c*/ 	.byte	0x04, 0x11
        /*000e*/ 	.short	(.L_3 - .L_2)
	.align		4
.L_2:
        /*0010*/ 	.word	index@($__internal_2_$__cuda_sm3x_div_rn_noftz_f32_slowpath)
        /*0014*/ 	.word	0x00000000


	//----- nvinfo : EIATTR_FRAME_SIZE
	.align		4
.L_3:
        /*0018*/ 	.byte	0x04, 0x11
        /*001a*/ 	.short	(.L_5 - .L_4)
	.align		4
.L_4:
        /*001c*/ 	.word	index@($__internal_1_$__cuda_sm20_sqrt_rn_f32_slowpath)
        /*0020*/ 	.word	0x00000000


	//----- nvinfo : EIATTR_FRAME_SIZE
	.align		4
.L_5:
        /*0024*/ 	.byte	0x04, 0x11
        /*0026*/ 	.short	(.L_7 - .L_6)
	.align		4
.L_6:
        /*0028*/ 	.word	index@($__internal_0_$__cuda_sm20_rcp_rn_f32_slowpath)
        /*002c*/ 	.word	0x00000000


	//----- nvinfo : EIATTR_FRAME_SIZE
	.align		4
.L_7:
        /*0030*/ 	.byte	0x04, 0x11
        /*0032*/ 	.short	(.L_9 - .L_8)
	.align		4
.L_8:
        /*0034*/ 	.word	index@(_Z11getVelocityP6float4P6float3)
        /*0038*/ 	.word	0x00000000


	//----- nvinfo : EIATTR_REGCOUNT
	.align		4
.L_9:
        /*003c*/ 	.byte	0x04, 0x2f
        /*003e*/ 	.short	(.L_11 - .L_10)
	.align		4
.L_10:
        /*0040*/ 	.word	index@(_Z4moveP6float4P6float3)
        /*0044*/ 	.word	0x0000000e


	//----- nvinfo : EIATTR_FRAME_SIZE
	.align		4
.L_11:
        /*0048*/ 	.byte	0x04, 0x11
        /*004a*/ 	.short	(.L_13 - .L_12)
	.align		4
.L_12:
        /*004c*/ 	.word	index@(_Z4moveP6float4P6float3)
        /*0050*/ 	.word	0x00000000


	//----- nvinfo : EIATTR_MIN_STACK_SIZE
	.align		4
.L_13:
        /*0054*/ 	.byte	0x04, 0x12
        /*0056*/ 	.short	(.L_15 - .L_14)
	.align		4
.L_14:
        /*0058*/ 	.word	index@(_Z4moveP6float4P6float3)
        /*005c*/ 	.word	0x00000000


	//----- nvinfo : EIATTR_MIN_STACK_SIZE
	.align		4
.L_15:
        /*0060*/ 	.byte	0x04, 0x12
        /*0062*/ 	.short	(.L_17 - .L_16)
	.align		4
.L_16:
        /*0064*/ 	.word	index@(_Z11getVelocityP6float4P6float3)
        /*0068*/ 	.word	0x00000000
.L_17:


//--------------------- .nv.compat                --------------------------
	.section	.nv.compat,"",@"SHT_CUDA_COMPAT_INFO"
	.align	4
        /*0000*/ 	.byte	0x02, 0x09, 0x00, 0x00, 0x02, 0x02, 0x01, 0x00, 0x02, 0x05, 0x05, 0x00, 0x03, 0x07, 0x01, 0x01
        /*0010*/ 	.byte	0x02, 0x03, 0x00, 0x00, 0x02, 0x06, 0x01, 0x00, 0x04, 0x0b, 0x08, 0x00, 0x01, 0x00, 0x00, 0x00
        /*0020*/ 	.byte	0x00, 0x00, 0x00, 0x00


//--------------------- .nv.info._Z4moveP6float4P6float3 --------------------------
	.section	.nv.info._Z4moveP6float4P6float3,"",@"SHT_CUDA_INFO"
	.sectionflags	@""
	.align	4


	//----- nvinfo : EIATTR_CUDA_API_VERSION
	.align		4
        /*0000*/ 	.byte	0x04, 0x37
        /*0002*/ 	.short	(.L_19 - .L_18)
.L_18:
        /*0004*/ 	.word	0x00000082


	//----- nvinfo : EIATTR_KPARAM_INFO
	.align		4
.L_19:
        /*0008*/ 	.byte	0x04, 0x17
        /*000a*/ 	.short	(.L_21 - .L_20)
.L_20:
        /*000c*/ 	.word	0x00000000
        /*0010*/ 	.short	0x0001
        /*0012*/ 	.short	0x0008
        /*0014*/ 	.byte	0x00, 0xf5, 0x21, 0x00


	//----- nvinfo : EIATTR_KPARAM_INFO
	.align		4
.L_21:
        /*0018*/ 	.byte	0x04, 0x17
        /*001a*/ 	.short	(.L_23 - .L_22)
.L_22:
        /*001c*/ 	.word	0x00000000
        /*0020*/ 	.short	0x0000
        /*0022*/ 	.short	0x0000
        /*0024*/ 	.byte	0x00, 0xf5, 0x21, 0x00


	//----- nvinfo : EIATTR_SPARSE_MMA_MASK
	.align		4
.L_23:
        /*0028*/ 	.byte	0x03, 0x50
        /*002a*/ 	.short	0x0000


	//----- nvinfo : EIATTR_MAXREG_COUNT
	.align		4
        /*002c*/ 	.byte	0x03, 0x1b
        /*002e*/ 	.short	0x00ff


	//----- nvinfo : EIATTR_MERCURY_ISA_VERSION
	.align		4
        /*0030*/ 	.byte	0x03, 0x5f
        /*0032*/ 	.short	0x0101


	//----- nvinfo : EIATTR_UNUSED_LOAD_BYTE_OFFSET
	.align		4
        /*0034*/ 	.byte	0x04, 0x44
        /*0036*/ 	.short	(.L_25 - .L_24)


	//   ....[0]....
.L_24:
        /*0038*/ 	.word	0x000000c0
        /*003c*/ 	.word	0x00000fff


	//----- nvinfo : EIATTR_VRC_CTA_INIT_COUNT
	.align		4
.L_25:
        /*0040*/ 	.byte	0x02, 0x4a
	.zero		1
	.zero		1


	//----- nvinfo : EIATTR_EXIT_INSTR_OFFSETS
	.align		4
        /*0044*/ 	.byte	0x04, 0x1c
        /*0046*/ 	.short	(.L_27 - .L_26)


	//   ....[0]....
.L_26:
        /*0048*/ 	.word	0x00000060


	//   ....[1]....
        /*004c*/ 	.word	0x00000160


	//----- nvinfo : EIATTR_CBANK_PARAM_SIZE
	.align		4
.L_27:
        /*0050*/ 	.byte	0x03, 0x19
        /*0052*/ 	.short	0x0010


	//----- nvinfo : EIATTR_PARAM_CBANK
	.align		4
        /*0054*/ 	.byte	0x04, 0x0a
        /*0056*/ 	.short	(.L_29 - .L_28)
	.align		4
.L_28:
        /*0058*/ 	.word	index@(.nv.constant0._Z4moveP6float4P6float3)
        /*005c*/ 	.short	0x0380
        /*005e*/ 	.short	0x0010


	//----- nvinfo : EIATTR_SW_WAR
	.align		4
.L_29:
        /*0060*/ 	.byte	0x04, 0x36
        /*0062*/ 	.short	(.L_31 - .L_30)
.L_30:
        /*0064*/ 	.word	0x00000008
.L_31:


//--------------------- .nv.info._Z11getVelocityP6float4P6float3 --------------------------
	.section	.nv.info._Z11getVelocityP6float4P6float3,"",@"SHT_CUDA_INFO"
	.sectionflags	@""
	.align	4


	//----- nvinfo : EIATTR_CUDA_API_VERSION
	.align		4
        /*0000*/ 	.byte	0x04, 0x37
        /*0002*/ 	.short	(.L_33 - .L_32)
.L_32:
        /*0004*/ 	.word	0x00000082


	//----- nvinfo : EIATTR_KPARAM_INFO
	.align		4
.L_33:
        /*0008*/ 	.byte	0x04, 0x17
        /*000a*/ 	.short	(.L_35 - .L_34)
.L_34:
        /*000c*/ 	.word	0x00000000
        /*0010*/ 	.short	0x0001
        /*0012*/ 	.short	0x0008
        /*0014*/ 	.byte	0x00, 0xf5, 0x21, 0x00


	//----- nvinfo : EIATTR_KPARAM_INFO
	.align		4
.L_35:
        /*0018*/ 	.byte	0x04, 0x17
        /*001a*/ 	.short	(.L_37 - .L_36)
.L_36:
        /*001c*/ 	.word	0x00000000
        /*0020*/ 	.short	0x0000
        /*0022*/ 	.short	0x0000
        /*0024*/ 	.byte	0x00, 0xf5, 0x21, 0x00


	//----- nvinfo : EIATTR_SPARSE_MMA_MASK
	.align		4
.L_37:
        /*0028*/ 	.byte	0x03, 0x50
        /*002a*/ 	.short	0x0000


	//----- nvinfo : EIATTR_MAXREG_COUNT
	.align		4
        /*002c*/ 	.byte	0x03, 0x1b
        /*002e*/ 	.short	0x00ff


	//----- nvinfo : EIATTR_MERCURY_ISA_VERSION
	.align		4
        /*0030*/ 	.byte	0x03, 0x5f
        /*0032*/ 	.short	0x0101


	//----- nvinfo : EIATTR_VRC_CTA_INIT_COUNT
	.align		4
        /*0034*/ 	.byte	0x02, 0x4a
	.zero		1
	.zero		1


	//----- nvinfo : EIATTR_EXIT_INSTR_OFFSETS
	.align		4
        /*0038*/ 	.byte	0x04, 0x1c
        /*003a*/ 	.short	(.L_39 - .L_38)


	//   ....[0]....
.L_38:
        /*003c*/ 	.word	0x00000060


	//   ....[1]....
        /*0040*/ 	.word	0x00001750


	//----- nvinfo : EIATTR_CRS_STACK_SIZE
	.align		4
.L_39:
        /*0044*/ 	.byte	0x04, 0x1e
        /*0046*/ 	.short	(.L_41 - .L_40)
.L_40:
        /*0048*/ 	.word	0x00000000


	//----- nvinfo : EIATTR_CBANK_PARAM_SIZE
	.align		4
.L_41:
        /*004c*/ 	.byte	0x03, 0x19
        /*004e*/ 	.short	0x0010


	//----- nvinfo : EIATTR_PARAM_CBANK
	.align		4
        /*0050*/ 	.byte	0x04, 0x0a
        /*0052*/ 	.short	(.L_43 - .L_42)
	.align		4
.L_42:
        /*0054*/ 	.word	index@(.nv.constant0._Z11getVelocityP6float4P6float3)
        /*0058*/ 	.short	0x0380
        /*005a*/ 	.short	0x0010


	//----- nvinfo : EIATTR_SW_WAR
	.align		4
.L_43:
        /*005c*/ 	.byte	0x04, 0x36
        /*005e*/ 	.short	(.L_45 - .L_44)
.L_44:
        /*0060*/ 	.word	0x00000008
.L_45:


//--------------------- .nv.callgraph             --------------------------
	.section	.nv.callgraph,"",@"SHT_CUDA_CALLGRAPH"
	.align	4
	.sectionentsize	8
	.align		4
        /*0000*/ 	.word	0x00000000
	.align		4
        /*0004*/ 	.word	0xffffffff
	.align		4
        /*0008*/ 	.word	0x00000000
	.align		4
        /*000c*/ 	.word	0xfffffffe
	.align		4
        /*0010*/ 	.word	0x00000000
	.align		4
        /*0014*/ 	.word	0xfffffffd
	.align		4
        /*0018*/ 	.word	0x00000000
	.align		4
        /*001c*/ 	.word	0xfffffffc


//--------------------- .text._Z4moveP6float4P6float3 --------------------------
	.section	.text._Z4moveP6float4P6float3,"ax",@progbits
	.align	128
        .global         _Z4moveP6float4P6float3
        .type           _Z4moveP6float4P6float3,@function
        .size           _Z4moveP6float4P6float3,(.L_x_68 - _Z4moveP6float4P6float3)
        .other          _Z4moveP6float4P6float3,@"STO_CUDA_ENTRY STV_DEFAULT"
_Z4moveP6float4P6float3:
.text._Z4moveP6float4P6float3:
[----:B------:R-:W-:Y:S01]  /*0000*/  LDC R1, c[0x0][0x37c] ;  /* 0x0000df00ff017b82 */ /* 0x000fe20000000800 */
[----:B------:R-:W0:Y:S01]  /*0010*/  S2R R5, SR_TID.X ;  /* 0x0000000000057919 */ /* 0x000e220000002100 */
[----:B------:R-:W0:Y:S01]  /*0020*/  LDCU UR4, c[0x0][0x360] ;  /* 0x00006c00ff0477ac */ /* 0x000e220008000800 */
[----:B------:R-:W0:Y:S02]  /*0030*/  S2R R0, SR_CTAID.X ;  /* 0x0000000000007919 */ /* 0x000e240000002500 */
[----:B0-----:R-:W-:-:S05]  /*0040*/  IMAD R5, R0, UR4, R5 ;  /* 0x0000000400057c24 */ /* 0x001fca000f8e0205 */
[----:B------:R-:W-:-:S13]  /*0050*/  ISETP.GT.AND P0, PT, R5, 0x4fff, PT ;  /* 0x00004fff0500780c */ /* 0x000fda0003f04270 */
[----:B------:R-:W-:Y:S05]  /*0060*/  @P0 EXIT ;  /* 0x000000000000094d */ /* 0x000fea0003800000 */
[----:B------:R-:W0:Y:S01]  /*0070*/  LDC.64 R8, c[0x0][0x380] ;  /* 0x0000e000ff087b82 */ /* 0x000e220000000a00 */
[----:B------:R-:W1:Y:S07]  /*0080*/  LDCU.64 UR4, c[0x0][0x358] ;  /* 0x00006b00ff0477ac */ /* 0x000e6e0008000a00 */
[----:B------:R-:W2:Y:S01]  /*0090*/  LDC.64 R2, c[0x0][0x388] ;  /* 0x0000e200ff027b82 */ /* 0x000ea20000000a00 */
[----:B0-----:R-:W-:-:S04]  /*00a0*/  IMAD.WIDE R8, R5, 0x10, R8 ;  /* 0x0000001005087825 */ /* 0x001fc800078e0208 */
[----:B--2---:R-:W-:Y:S02]  /*00b0*/  IMAD.WIDE R2, R5, 0xc, R2 ;  /* 0x0000000c05027825 */ /* 0x004fe400078e0202 */
[----:B-1----:R-:W2:Y:S04]  /*00c0*/  LDG.E.128 R4, desc[UR4][R8.64] ;  /* 0x0000000408047981 */ /* 0x002ea8000c1e1d00 */
[----:B------:R-:W2:Y:S02]  /*00d0*/  LDG.E R11, desc[UR4][R2.64] ;  /* 0x00000004020b7981 */ /* 0x000ea4000c1e1900 */
[----:B--2---:R-:W-:-:S05]  /*00e0*/  FFMA R11, R11, 0.0010000000474974513054, R4 ;  /* 0x3a83126f0b0b7823 */ /* 0x004fca0000000004 */
[----:B------:R-:W-:Y:S04]  /*00f0*/  STG.E desc[UR4][R8.64], R11 ;  /* 0x0000000b08007986 */ /* 0x000fe8000c101904 */
[----:B------:R-:W2:Y:S02]  /*0100*/  LDG.E R0, desc[UR4][R2.64+0x4] ;  /* 0x0000040402007981 */ /* 0x000ea4000c1e1900 */
[----:B--2---:R-:W-:-:S05]  /*0110*/  FFMA R5, R0, 0.0010000000474974513054, R5 ;  /* 0x3a83126f00057823 */ /* 0x004fca0000000005 */
[----:B------:R-:W-:Y:S04]  /*0120*/  STG.E desc[UR4][R8.64+0x4], R5 ;  /* 0x0000040508007986 */ /* 0x000fe8000c101904 */
[----:B------:R-:W2:Y:S02]  /*0130*/  LDG.E R7, desc[UR4][R2.64+0x8] ;  /* 0x0000080402077981 */ /* 0x000ea4000c1e1900 */
[----:B--2---:R-:W-:-:S05]  /*0140*/  FFMA R7, R7, 0.0010000000474974513054, R6 ;  /* 0x3a83126f07077823 */ /* 0x004fca0000000006 */
[----:B------:R-:W-:Y:S01]  /*0150*/  STG.E desc[UR4][R8.64+0x8], R7 ;  /* 0x0000080708007986 */ /* 0x000fe2000c101904 */
[----:B------:R-:W-:Y:S05]  /*0160*/  EXIT ;  /* 0x000000000000794d */ /* 0x000fea0003800000 */
.L_x_0:
[----:B------:R-:W-:-:S00]  /*0170*/  BRA `(.L_x_0) ;  /* 0xfffffffc00fc7947 */ /* 0x000fc0000383ffff */
[----:B------:R-:W-:-:S00]  /*0180*/  NOP ;  /* 0x0000000000007918 */ /* 0x000fc00000000000 */
[----:B------:R-:W-:-:S00]  /*0190*/  NOP ;  /* 0x0000000000007918 */ /* 0x000fc00000000000 */
[----:B------:R-:W-:-:S00]  /*01a0*/  NOP ;  /* 0x0000000000007918 */ /* 0x000fc00000000000 */
[----:B------:R-:W-:-:S00]  /*01b0*/  NOP ;  /* 0x0000000000007918 */ /* 0x000fc00000000000 */
[----:B------:R-:W-:-:S00]  /*01c0*/  NOP ;  /* 0x0000000000007918 */ /* 0x000fc00000000000 */
[----:B------:R-:W-:-:S00]  /*01d0*/  NOP ;  /* 0x0000000000007918 */ /* 0x000fc00000000000 */
[----:B------:R-:W-:-:S00]  /*01e0*/  NOP ;  /* 0x0000000000007918 */ /* 0x000fc00000000000 */
[----:B------:R-:W-:-:S00]  /*01f0*/  NOP ;  /* 0x0000000000007918 */ /* 0x000fc00000000000 */
.L_x_68:


//--------------------- .text._Z11getVelocityP6float4P6float3 --------------------------
	.section	.text._Z11getVelocityP6float4P6float3,"ax",@progbits
	.align	128
        .global         _Z11getVelocityP6float4P6float3
        .type           _Z11getVelocityP6float4P6float3,@function
        .size           _Z11getVelocityP6float4P6float3,(.L_x_67 - _Z11getVelocityP6float4P6float3)
        .other          _Z11getVelocityP6float4P6float3,@"STO_CUDA_ENTRY STV_DEFAULT"
_Z11getVelocityP6float4P6float3:
.text._Z11getVelocityP6float4P6float3:
[----:B------:R-:W-:Y:S01]  /*0000*/  LDC R1, c[0x0][0x37c] ;  /* 0x0000df00ff017b82 */ /* 0x000fe20000000800 */
[----:B------:R-:W0:Y:S01]  /*0010*/  S2R R2, SR_TID.X ;  /* 0x0000000000027919 */ /* 0x000e220000002100 */
[----:B------:R-:W0:Y:S01]  /*0020*/  LDCU UR4, c[0x0][0x360] ;  /* 0x00006c00ff0477ac */ /* 0x000e220008000800 */
[----:B------:R-:W0:Y:S02]  /*0030*/  S2R R3, SR_CTAID.X ;  /* 0x0000000000037919 */ /* 0x000e240000002500 */
[----:B0-----:R-:W-:-:S05]  /*0040*/  IMAD R2, R3, UR4, R2 ;  /* 0x0000000403027c24 */ /* 0x001fca000f8e0202 */
[----:B------:R-:W-:-:S13]  /*0050*/  ISETP.GT.U32.AND P0, PT, R2, 0x4fff, PT ;  /* 0x00004fff0200780c */ /* 0x000fda0003f04070 */
[----:B------:R-:W-:Y:S05]  /*0060*/  @P0 EXIT ;  /* 0x000000000000094d */ /* 0x000fea0003800000 */
[----:B------:R-:W0:Y:S01]  /*0070*/  LDC.64 R8, c[0x0][0x380] ;  /* 0x0000e000ff087b82 */ /* 0x000e220000000a00 */
[----:B------:R-:W1:Y:S01]  /*0080*/  LDCU.64 UR6, c[0x0][0x358] ;  /* 0x00006b00ff0677ac */ /* 0x000e620008000a00 */
[----:B------:R-:W2:Y:S01]  /*0090*/  LDCU.64 UR4, c[0x0][0x380] ;  /* 0x00007000ff0477ac */ /* 0x000ea20008000a00 */
[----:B0-----:R-:W-:-:S06]  /*00a0*/  IMAD.WIDE.U32 R8, R2, 0x10, R8 ;  /* 0x0000001002087825 */ /* 0x001fcc00078e0008 */
[----:B-1----:R-:W5:Y:S01]  /*00b0*/  LDG.E.128 R8, desc[UR6][R8.64] ;  /* 0x0000000608087981 */ /* 0x002f62000c1e1d00 */
[----:B--2---:R-:W-:Y:S01]  /*00c0*/  UIADD3 UR4, UP0, UPT, UR4, 0x20, URZ ;  /* 0x0000002004047890 */ /* 0x004fe2000ff1e0ff */
[----:B------:R-:W-:Y:S01]  /*00d0*/  HFMA2 R3, -RZ, RZ, 0, 0 ;  /* 0x00000000ff037431 */ /* 0x000fe200000001ff */
[----:B------:R-:W-:Y:S02]  /*00e0*/  CS2R R4, SRZ ;  /* 0x0000000000047805 */ /* 0x000fe4000001ff00 */
[----:B------:R-:W-:Y:S02]  /*00f0*/  UIADD3.X UR5, UPT, UPT, URZ, UR5, URZ, UP0, !UPT ;  /* 0x00000005ff057290 */ /* 0x000fe400087fe4ff */
[----:B------:R-:W-:Y:S01]  /*0100*/  MOV R16, UR4 ;  /* 0x0000000400107c02 */ /* 0x000fe20008000f00 */
[----:B------:R-:W-:-:S03]  /*0110*/  UMOV UR4, URZ ;  /* 0x000000ff00047c82 */ /* 0x000fc60008000000 */
[----:B------:R-:W-:-:S07]  /*0120*/  MOV R17, UR5 ;  /* 0x0000000500117c02 */ /* 0x000fce0008000f00 */
.L_x_41:
[----:B------:R-:W2:Y:S01]  /*0130*/  LDG.E.128 R12, desc[UR6][R16.64+-0x20] ;  /* 0xffffe006100c7981 */ /* 0x000ea2000c1e1d00 */
[----:B------:R-:W-:Y:S01]  /*0140*/  BSSY.RECONVERGENT B0, `(.L_x_1) ;  /* 0x0000015000007945 */ /* 0x000fe20003800200 */
[----:B--2--5:R-:W-:Y:S01]  /*0150*/  FADD R6, -R9, R13 ;  /* 0x0000000d09067221 */ /* 0x024fe20000000100 */
[----:B------:R-:W-:Y:S01]  /*0160*/  FADD R7, -R8, R12 ;  /* 0x0000000c08077221 */ /* 0x000fe20000000100 */
[----:B------:R-:W-:Y:S02]  /*0170*/  FADD R19, -R10, R14 ;  /* 0x0000000e0a137221 */ /* 0x000fe40000000100 */
[----:B------:R-:W-:-:S04]  /*0180*/  FMUL R0, R6, R6 ;  /* 0x0000000606007220 */ /* 0x000fc80000400000 */
[----:B------:R-:W-:-:S04]  /*0190*/  FFMA R0, R7, R7, R0 ;  /* 0x0000000707007223 */ /* 0x000fc80000000000 */
[----:B------:R-:W-:-:S04]  /*01a0*/  FFMA R0, R19, R19, R0 ;  /* 0x0000001313007223 */ /* 0x000fc80000000000 */
[----:B------:R-:W-:-:S04]  /*01b0*/  FADD R12, R0, 9.9999999747524270788e-07 ;  /* 0x358637bd000c7421 */ /* 0x000fc80000000000 */
[----:B------:R0:W1:Y:S01]  /*01c0*/  MUFU.RSQ R21, R12 ;  /* 0x0000000c00157308 */ /* 0x0000620000001400 */
[----:B------:R-:W-:-:S04]  /*01d0*/  IADD3 R0, PT, PT, R12, -0xd000000, RZ ;  /* 0xf30000000c007810 */ /* 0x000fc80007ffe0ff */
[----:B------:R-:W-:-:S13]  /*01e0*/  ISETP.GT.U32.AND P0, PT, R0, 0x727fffff, PT ;  /* 0x727fffff0000780c */ /* 0x000fda0003f04070 */
[----:B01----:R-:W-:Y:S05]  /*01f0*/  @!P0 BRA `(.L_x_2) ;  /* 0x0000000000148947 */ /* 0x003fea0003800000 */
[----:B------:R-:W-:Y:S02]  /*0200*/  MOV R26, R12 ;  /* 0x0000000c001a7202 */ /* 0x000fe40000000f00 */
[----:B------:R-:W-:-:S07]  /*0210*/  MOV R0, 0x230 ;  /* 0x0000023000007802 */ /* 0x000fce0000000f00 */
[----:B------:R-:W-:Y:S05]  /*0220*/  CALL.REL.NOINC `($__internal_1_$__cuda_sm20_sqrt_rn_f32_slowpath) ;  /* 0x00000018001c7944 */ /* 0x000fea0003c00000 */
[----:B------:R-:W-:Y:S01]  /*0230*/  MOV R24, R25 ;  /* 0x0000001900187202 */ /* 0x000fe20000000f00 */
[----:B------:R-:W-:Y:S06]  /*0240*/  BRA `(.L_x_3) ;  /* 0x0000000000107947 */ /* 0x000fec0003800000 */
.L_x_2:
[----:B------:R-:W-:Y:S01]  /*0250*/  FMUL.FTZ R13, R12, R21 ;  /* 0x000000150c0d7220 */ /* 0x000fe20000410000 */
[----:B------:R-:W-:-:S03]  /*0260*/  FMUL.FTZ R0, R21, 0.5 ;  /* 0x3f00000015007820 */ /* 0x000fc60000410000 */
[----:B------:R-:W-:-:S04]  /*0270*/  FFMA R24, -R13, R13, R12 ;  /* 0x0000000d0d187223 */ /* 0x000fc8000000010c */
[----:B------:R-:W-:-:S07]  /*0280*/  FFMA R24, R24, R0, R13 ;  /* 0x0000000018187223 */ /* 0x000fce000000000d */
.L_x_3:
[----:B------:R-:W-:Y:S05]  /*0290*/  BSYNC.RECONVERGENT B0 ;  /* 0x0000000000007941 */ /* 0x000fea0003800200 */
.L_x_1:
[----:B------:R-:W-:Y:S01]  /*02a0*/  IADD3 R0, PT, PT, R24, 0x1800000, RZ ;  /* 0x0180000018007810 */ /* 0x000fe20007ffe0ff */
[----:B------:R-:W-:Y:S03]  /*02b0*/  BSSY.RECONVERGENT B0, `(.L_x_4) ;  /* 0x000000b000007945 */ /* 0x000fe60003800200 */
[----:B------:R-:W-:-:S04]  /*02c0*/  LOP3.LUT R0, R0, 0x7f800000, RZ, 0xc0, !PT ;  /* 0x7f80000000007812 */ /* 0x000fc800078ec0ff */
[----:B------:R-:W-:-:S13]  /*02d0*/  ISETP.GT.U32.AND P0, PT, R0, 0x1ffffff, PT ;  /* 0x01ffffff0000780c */ /* 0x000fda0003f04070 */
[----:B------:R-:W-:Y:S05]  /*02e0*/  @P0 BRA `(.L_x_5) ;  /* 0x00000000000c0947 */ /* 0x000fea0003800000 */
[----:B------:R-:W-:-:S07]  /*02f0*/  MOV R22, 0x310 ;  /* 0x0000031000167802 */ /* 0x000fce0000000f00 */
[----:B------:R-:W-:Y:S05]  /*0300*/  CALL.REL.NOINC `($__internal_0_$__cuda_sm20_rcp_rn_f32_slowpath) ;  /* 0x0000001400147944 */ /* 0x000fea0003c00000 */
[----:B------:R-:W-:Y:S05]  /*0310*/  BRA `(.L_x_6) ;  /* 0x0000000000107947 */ /* 0x000fea0003800000 */
.L_x_5:
[----:B------:R-:W0:Y:S02]  /*0320*/  MUFU.RCP R13, R24 ;  /* 0x00000018000d7308 */ /* 0x000e240000001000 */
[----:B0-----:R-:W-:-:S04]  /*0330*/  FFMA R0, R13, R24, -1 ;  /* 0xbf8000000d007423 */ /* 0x001fc80000000018 */
[----:B------:R-:W-:-:S04]  /*0340*/  FADD.FTZ R0, -R0, -RZ ;  /* 0x800000ff00007221 */ /* 0x000fc80000010100 */
[----:B------:R-:W-:-:S07]  /*0350*/  FFMA R18, R13, R0, R13 ;  /* 0x000000000d127223 */ /* 0x000fce000000000d */
.L_x_6:
[----:B------:R-:W-:Y:S05]  /*0360*/  BSYNC.RECONVERGENT B0 ;  /* 0x0000000000007941 */ /* 0x000fea0003800200 */
.L_x_4:
[----:B------:R-:W0:Y:S01]  /*0370*/  MUFU.RCP R21, R12 ;  /* 0x0000000c00157308 */ /* 0x000e220000001000 */
[----:B------:R-:W-:Y:S01]  /*0380*/  FMUL R13, R11, R15 ;  /* 0x0000000f0b0d7220 */ /* 0x000fe20000400000 */
[----:B------:R-:W-:Y:S06]  /*0390*/  BSSY.RECONVERGENT B2, `(.L_x_7) ;  /* 0x000000d000027945 */ /* 0x000fec0003800200 */
[----:B------:R-:W1:Y:S01]  /*03a0*/  FCHK P0, R13, R12 ;  /* 0x0000000c0d007302 */ /* 0x000e620000000000 */
[----:B0-----:R-:W-:-:S04]  /*03b0*/  FFMA R0, -R12, R21, 1 ;  /* 0x3f8000000c007423 */ /* 0x001fc80000000115 */
[----:B------:R-:W-:-:S04]  /*03c0*/  FFMA R0, R21, R0, R21 ;  /* 0x0000000015007223 */ /* 0x000fc80000000015 */
[----:B------:R-:W-:-:S04]  /*03d0*/  FFMA R21, R13, R0, RZ ;  /* 0x000000000d157223 */ /* 0x000fc800000000ff */
[----:B------:R-:W-:-:S04]  /*03e0*/  FFMA R14, -R12, R21, R13 ;  /* 0x000000150c0e7223 */ /* 0x000fc8000000010d */
[----:B------:R-:W-:Y:S01]  /*03f0*/  FFMA R21, R0, R14, R21 ;  /* 0x0000000e00157223 */ /* 0x000fe20000000015 */
[----:B-1----:R-:W-:Y:S06]  /*0400*/  @!P0 BRA `(.L_x_8) ;  /* 0x0000000000148947 */ /* 0x002fec0003800000 */
[----:B------:R-:W-:Y:S02]  /*0410*/  MOV R0, R13 ;  /* 0x0000000d00007202 */ /* 0x000fe40000000f00 */
[----:B------:R-:W-:Y:S02]  /*0420*/  MOV R27, R12 ;  /* 0x0000000c001b7202 */ /* 0x000fe40000000f00 */
[----:B------:R-:W-:-:S07]  /*0430*/  MOV R22, 0x450 ;  /* 0x0000045000167802 */ /* 0x000fce0000000f00 */
[----:B------:R-:W-:Y:S05]  /*0440*/  CALL.REL.NOINC `($__internal_2_$__cuda_sm3x_div_rn_noftz_f32_slowpath) ;  /* 0x0000001400ec7944 */ /* 0x000fea0003c00000 */
[----:B------:R-:W-:-:S07]  /*0450*/  MOV R21, R0 ;  /* 0x0000000000157202 */ /* 0x000fce0000000f00 */
.L_x_8:
[----:B------:R-:W-:Y:S05]  /*0460*/  BSYNC.RECONVERGENT B2 ;  /* 0x0000000000027941 */ /* 0x000fea0003800200 */
.L_x_7:
[----:B------:R-:W-:Y:S01]  /*0470*/  FMUL R27, R12, R12 ;  /* 0x0000000c0c1b7220 */ /* 0x000fe20000400000 */
[----:B------:R-:W-:Y:S03]  /*0480*/  BSSY.RECONVERGENT B2, `(.L_x_9) ;  /* 0x000000c000027945 */ /* 0x000fe60003800200 */
[----:B------:R-:W0:Y:S08]  /*0490*/  MUFU.RCP R0, R27 ;  /* 0x0000001b00007308 */ /* 0x000e300000001000 */
        /* <DEDUP_REMOVED lines=8> */
[----:B------:R-:W-:-:S07]  /*0520*/  MOV R22, 0x540 ;  /* 0x0000054000167802 */ /* 0x000fce0000000f00 */
[----:B------:R-:W-:Y:S05]  /*0530*/  CALL.REL.NOINC `($__internal_2_$__cuda_sm3x_div_rn_noftz_f32_slowpath) ;  /* 0x0000001400b07944 */ /* 0x000fea0003c00000 */
.L_x_10:
[----:B------:R-:W-:Y:S05]  /*0540*/  BSYNC.RECONVERGENT B2 ;  /* 0x0000000000027941 */ /* 0x000fea0003800200 */
.L_x_9:
[----:B------:R-:W2:Y:S01]  /*0550*/  LDG.E.128 R12, desc[UR6][R16.64+-0x10] ;  /* 0xfffff006100c7981 */ /* 0x000ea2000c1e1d00 */
[----:B------:R-:W-:Y:S01]  /*0560*/  FADD R0, -R0, R21 ;  /* 0x0000001500007221 */ /* 0x000fe20000000100 */
[----:B------:R-:W-:Y:S03]  /*0570*/  BSSY.RECONVERGENT B0, `(.L_x_11) ;  /* 0x000001b000007945 */ /* 0x000fe60003800200 */
[----:B------:R-:W-:Y:S01]  /*0580*/  FMUL R22, R7, R0 ;  /* 0x0000000007167220 */ /* 0x000fe20000400000 */
[----:B--2---:R-:W-:Y:S01]  /*0590*/  FADD R13, -R9, R13 ;  /* 0x0000000d090d7221 */ /* 0x004fe20000000100 */
        /* <DEDUP_REMOVED lines=8> */
[----:B------:R-:W-:Y:S01]  /*0620*/  ISETP.GT.U32.AND P0, PT, R21, 0x727fffff, PT ;  /* 0x727fffff1500780c */ /* 0x000fe20003f04070 */
[-C--:B------:R-:W-:Y:S01]  /*0630*/  FMUL R21, R6, R0.reuse ;  /* 0x0000000006157220 */ /* 0x080fe20000400000 */
[----:B------:R-:W-:Y:S01]  /*0640*/  FMUL R0, R19, R0 ;  /* 0x0000000013007220 */ /* 0x000fe20000400000 */
[-C--:B------:R-:W-:Y:S02]  /*0650*/  FFMA R19, R22, R18.reuse, R5 ;  /* 0x0000001216137223 */ /* 0x080fe40000000005 */
[-C--:B------:R-:W-:Y:S01]  /*0660*/  FFMA R21, R21, R18.reuse, R4 ;  /* 0x0000001215157223 */ /* 0x080fe20000000004 */
[----:B------:R-:W-:-:S07]  /*0670*/  FFMA R3, R0, R18, R3 ;  /* 0x0000001200037223 */ /* 0x000fce0000000003 */
[----:B01----:R-:W-:Y:S05]  /*0680*/  @!P0 BRA `(.L_x_12) ;  /* 0x0000000000148947 */ /* 0x003fea0003800000 */
[----:B------:R-:W-:Y:S02]  /*0690*/  MOV R26, R20 ;  /* 0x00000014001a7202 */ /* 0x000fe40000000f00 */
[----:B------:R-:W-:-:S07]  /*06a0*/  MOV R0, 0x6c0 ;  /* 0x000006c000007802 */ /* 0x000fce0000000f00 */
[----:B------:R-:W-:Y:S05]  /*06b0*/  CALL.REL.NOINC `($__internal_1_$__cuda_sm20_sqrt_rn_f32_slowpath) ;  /* 0x0000001000f87944 */ /* 0x000fea0003c00000 */
[----:B------:R-:W-:Y:S01]  /*06c0*/  MOV R24, R25 ;  /* 0x0000001900187202 */ /* 0x000fe20000000f00 */
[----:B------:R-:W-:Y:S06]  /*06d0*/  BRA `(.L_x_13) ;  /* 0x0000000000107947 */ /* 0x000fec0003800000 */
.L_x_12:
[----:B------:R-:W-:Y:S01]  /*06e0*/  FMUL.FTZ R5, R20, R23 ;  /* 0x0000001714057220 */ /* 0x000fe20000410000 */
[----:B------:R-:W-:-:S03]  /*06f0*/  FMUL.FTZ R0, R23, 0.5 ;  /* 0x3f00000017007820 */ /* 0x000fc60000410000 */
[----:B------:R-:W-:-:S04]  /*0700*/  FFMA R24, -R5, R5, R20 ;  /* 0x0000000505187223 */ /* 0x000fc80000000114 */
[----:B------:R-:W-:-:S07]  /*0710*/  FFMA R24, R24, R0, R5 ;  /* 0x0000000018187223 */ /* 0x000fce0000000005 */
.L_x_13:
[----:B------:R-:W-:Y:S05]  /*0720*/  BSYNC.RECONVERGENT B0 ;  /* 0x0000000000007941 */ /* 0x000fea0003800200 */
.L_x_11:
        /* <DEDUP_REMOVED lines=8> */
.L_x_15:
[----:B------:R-:W0:Y:S02]  /*07b0*/  MUFU.RCP R5, R24 ;  /* 0x0000001800057308 */ /* 0x000e240000001000 */
[----:B0-----:R-:W-:-:S04]  /*07c0*/  FFMA R0, R5, R24, -1 ;  /* 0xbf80000005007423 */ /* 0x001fc80000000018 */
[----:B------:R-:W-:-:S04]  /*07d0*/  FADD.FTZ R0, -R0, -RZ ;  /* 0x800000ff00007221 */ /* 0x000fc80000010100 */
[----:B------:R-:W-:-:S07]  /*07e0*/  FFMA R18, R5, R0, R5 ;  /* 0x0000000005127223 */ /* 0x000fce0000000005 */
.L_x_16:
[----:B------:R-:W-:Y:S05]  /*07f0*/  BSYNC.RECONVERGENT B0 ;  /* 0x0000000000007941 */ /* 0x000fea0003800200 */
.L_x_14:
        /* <DEDUP_REMOVED lines=15> */
.L_x_18:
[----:B------:R-:W-:Y:S05]  /*08f0*/  BSYNC.RECONVERGENT B2 ;  /* 0x0000000000027941 */ /* 0x000fea0003800200 */
.L_x_17:
        /* <DEDUP_REMOVED lines=13> */
.L_x_20:
[----:B------:R-:W-:Y:S05]  /*09d0*/  BSYNC.RECONVERGENT B2 ;  /* 0x0000000000027941 */ /* 0x000fea0003800200 */
.L_x_19:
[----:B------:R-:W2:Y:S01]  /*09e0*/  LDG.E.128 R4, desc[UR6][R16.64] ;  /* 0x0000000610047981 */ /* 0x000ea2000c1e1d00 */
[----:B------:R-:W-:Y:S01]  /*09f0*/  FADD R29, -R0, R29 ;  /* 0x0000001d001d7221 */ /* 0x000fe20000000100 */
[----:B------:R-:W-:Y:S03]  /*0a00*/  BSSY.RECONVERGENT B0, `(.L_x_21) ;  /* 0x000001b000007945 */ /* 0x000fe60003800200 */
[-C--:B------:R-:W-:Y:S01]  /*0a10*/  FMUL R12, R12, R29.reuse ;  /* 0x0000001d0c0c7220 */ /* 0x080fe20000400000 */
[----:B------:R-:W-:-:S03]  /*0a20*/  FMUL R14, R14, R29 ;  /* 0x0000001d0e0e7220 */ /* 0x000fc60000400000 */
[-C--:B------:R-:W-:Y:S01]  /*0a30*/  FFMA R19, R12, R18.reuse, R19 ;  /* 0x000000120c137223 */ /* 0x080fe20000000013 */
[----:B------:R-:W-:Y:S01]  /*0a40*/  FFMA R3, R14, R18, R3 ;  /* 0x000000120e037223 */ /* 0x000fe20000000003 */
        /* <DEDUP_REMOVED lines=10> */
[----:B------:R-:W-:-:S04]  /*0af0*/  FMUL R0, R13, R29 ;  /* 0x0000001d0d007220 */ /* 0x000fc80000400000 */
[----:B------:R-:W-:-:S08]  /*0b00*/  FFMA R21, R0, R18, R21 ;  /* 0x0000001200157223 */ /* 0x000fd00000000015 */
[----:B01----:R-:W-:Y:S05]  /*0b10*/  @!P0 BRA `(.L_x_22) ;  /* 0x0000000000148947 */ /* 0x003fea0003800000 */
[----:B------:R-:W-:Y:S02]  /*0b20*/  MOV R26, R20 ;  /* 0x00000014001a7202 */ /* 0x000fe40000000f00 */
[----:B------:R-:W-:-:S07]  /*0b30*/  MOV R0, 0xb50 ;  /* 0x00000b5000007802 */ /* 0x000fce0000000f00 */
[----:B------:R-:W-:Y:S05]  /*0b40*/  CALL.REL.NOINC `($__internal_1_$__cuda_sm20_sqrt_rn_f32_slowpath) ;  /* 0x0000000c00d47944 */ /* 0x000fea0003c00000 */
[----:B------:R-:W-:Y:S01]  /*0b50*/  MOV R24, R25 ;  /* 0x0000001900187202 */ /* 0x000fe20000000f00 */
[----:B------:R-:W-:Y:S06]  /*0b60*/  BRA `(.L_x_23) ;  /* 0x0000000000107947 */ /* 0x000fec0003800000 */
.L_x_22:
[----:B------:R-:W-:Y:S01]  /*0b70*/  FMUL.FTZ R13, R20, R15 ;  /* 0x0000000f140d7220 */ /* 0x000fe20000410000 */
[----:B------:R-:W-:-:S03]  /*0b80*/  FMUL.FTZ R0, R15, 0.5 ;  /* 0x3f0000000f007820 */ /* 0x000fc60000410000 */
[----:B------:R-:W-:-:S04]  /*0b90*/  FFMA R24, -R13, R13, R20 ;  /* 0x0000000d0d187223 */ /* 0x000fc80000000114 */
[----:B------:R-:W-:-:S07]  /*0ba0*/  FFMA R24, R24, R0, R13 ;  /* 0x0000000018187223 */ /* 0x000fce000000000d */
.L_x_23:
[----:B------:R-:W-:Y:S05]  /*0bb0*/  BSYNC.RECONVERGENT B0 ;  /* 0x0000000000007941 */ /* 0x000fea0003800200 */
.L_x_21:
        /* <DEDUP_REMOVED lines=8> */
.L_x_25:
[----:B------:R-:W0:Y:S02]  /*0c40*/  MUFU.RCP R13, R24 ;  /* 0x00000018000d7308 */ /* 0x000e240000001000 */
[----:B0-----:R-:W-:-:S04]  /*0c50*/  FFMA R0, R13, R24, -1 ;  /* 0xbf8000000d007423 */ /* 0x001fc80000000018 */
[----:B------:R-:W-:-:S04]  /*0c60*/  FADD.FTZ R0, -R0, -RZ ;  /* 0x800000ff00007221 */ /* 0x000fc80000010100 */
[----:B------:R-:W-:-:S07]  /*0c70*/  FFMA R18, R13, R0, R13 ;  /* 0x000000000d127223 */ /* 0x000fce000000000d */
.L_x_26:
[----:B------:R-:W-:Y:S05]  /*0c80*/  BSYNC.RECONVERGENT B0 ;  /* 0x0000000000007941 */ /* 0x000fea0003800200 */
.L_x_24:
        /* <DEDUP_REMOVED lines=15> */
.L_x_28:
[----:B------:R-:W-:Y:S05]  /*0d80*/  BSYNC.RECONVERGENT B2 ;  /* 0x0000000000027941 */ /* 0x000fea0003800200 */
.L_x_27:
        /* <DEDUP_REMOVED lines=13> */
.L_x_30:
[----:B------:R-:W-:Y:S05]  /*0e60*/  BSYNC.RECONVERGENT B2 ;  /* 0x0000000000027941 */ /* 0x000fea0003800200 */
.L_x_29:
        /* <DEDUP_REMOVED lines=25> */
.L_x_32:
[----:B------:R-:W-:Y:S01]  /*1000*/  FMUL.FTZ R5, R14, R23 ;  /* 0x000000170e057220 */ /* 0x000fe20000410000 */
[----:B------:R-:W-:-:S03]  /*1010*/  FMUL.FTZ R0, R23, 0.5 ;  /* 0x3f00000017007820 */ /* 0x000fc60000410000 */
[----:B------:R-:W-:-:S04]  /*1020*/  FFMA R24, -R5, R5, R14 ;  /* 0x0000000505187223 */ /* 0x000fc8000000010e */
[----:B------:R-:W-:-:S07]  /*1030*/  FFMA R24, R24, R0, R5 ;  /* 0x0000000018187223 */ /* 0x000fce0000000005 */
.L_x_33:
[----:B------:R-:W-:Y:S05]  /*1040*/  BSYNC.RECONVERGENT B0 ;  /* 0x0000000000007941 */ /* 0x000fea0003800200 */
.L_x_31:
[----:B------:R-:W-:Y:S01]  /*1050*/  IADD3 R0, PT, PT, R24, 0x1800000, RZ ;  /* 0x0180000018007810 */ /* 0x000fe20007ffe0ff */
[----:B------:R-:W-:Y:S03]  /*1060*/  BSSY.RECONVERGENT B0, `(.L_x_34) ;  /* 0x000000c000007945 */ /* 0x000fe60003800200 */
[----:B------:R-:W-:-:S04]  /*1070*/  LOP3.LUT R0, R0, 0x7f800000, RZ, 0xc0, !PT ;  /* 0x7f80000000007812 */ /* 0x000fc800078ec0ff */
[----:B------:R-:W-:-:S13]  /*1080*/  ISETP.GT.U32.AND P0, PT, R0, 0x1ffffff, PT ;  /* 0x01ffffff0000780c */ /* 0x000fda0003f04070 */
[----:B------:R-:W-:Y:S05]  /*1090*/  @P0 BRA `(.L_x_35) ;  /* 0x0000000000100947 */ /* 0x000fea0003800000 */
[----:B------:R-:W-:-:S07]  /*10a0*/  MOV R22, 0x10c0 ;  /* 0x000010c000167802 */ /* 0x000fce0000000f00 */
[----:B------:R-:W-:Y:S05]  /*10b0*/  CALL.REL.NOINC `($__internal_0_$__cuda_sm20_rcp_rn_f32_slowpath) ;  /* 0x0000000400a87944 */ /* 0x000fea0003c00000 */
[----:B------:R-:W-:Y:S01]  /*10c0*/  MOV R6, R18 ;  /* 0x0000001200067202 */ /* 0x000fe20000000f00 */
[----:B------:R-:W-:Y:S06]  /*10d0*/  BRA `(.L_x_36) ;  /* 0x0000000000107947 */ /* 0x000fec0003800000 */
.L_x_35:
[----:B------:R-:W0:Y:S02]  /*10e0*/  MUFU.RCP R5, R24 ;  /* 0x0000001800057308 */ /* 0x000e240000001000 */
[----:B0-----:R-:W-:-:S04]  /*10f0*/  FFMA R0, R5, R24, -1 ;  /* 0xbf80000005007423 */ /* 0x001fc80000000018 */
[----:B------:R-:W-:-:S04]  /*1100*/  FADD.FTZ R0, -R0, -RZ ;  /* 0x800000ff00007221 */ /* 0x000fc80000010100 */
[----:B------:R-:W-:-:S07]  /*1110*/  FFMA R6, R5, R0, R5 ;  /* 0x0000000005067223 */ /* 0x000fce0000000005 */
.L_x_36:
[----:B------:R-:W-:Y:S05]  /*1120*/  BSYNC.RECONVERGENT B0 ;  /* 0x0000000000007941 */ /* 0x000fea0003800200 */
.L_x_34:
        /* <DEDUP_REMOVED lines=15> */
.L_x_38:
[----:B------:R-:W-:Y:S05]  /*1220*/  BSYNC.RECONVERGENT B2 ;  /* 0x0000000000027941 */ /* 0x000fea0003800200 */
.L_x_37:
        /* <DEDUP_REMOVED lines=13> */
.L_x_40:
[----:B------:R-:W-:Y:S05]  /*1300*/  BSYNC.RECONVERGENT B2 ;  /* 0x0000000000027941 */ /* 0x000fea0003800200 */
.L_x_39:
[----:B------:R-:W-:Y:S01]  /*1310*/  UIADD3 UR4, UPT, UPT, UR4, 0x4, URZ ;  /* 0x0000000404047890 */ /* 0x000fe2000fffe0ff */
[----:B------:R-:W-:Y:S01]  /*1320*/  FADD R5, -R0, R4 ;  /* 0x0000000400057221 */ /* 0x000fe20000000100 */
[----:B------:R-:W-:Y:S02]  /*1330*/  IADD3 R16, P0, PT, R16, 0x40, RZ ;  /* 0x0000004010107810 */ /* 0x000fe40007f1e0ff */
[----:B------:R-:W-:Y:S01]  /*1340*/  UISETP.NE.AND UP0, UPT, UR4, 0x5000, UPT ;  /* 0x000050000400788c */ /* 0x000fe2000bf05270 */
[-C--:B------:R-:W-:Y:S01]  /*1350*/  FMUL R12, R12, R5.reuse ;  /* 0x000000050c0c7220 */ /* 0x080fe20000400000 */
[-C--:B------:R-:W-:Y:S01]  /*1360*/  FMUL R4, R13, R5.reuse ;  /* 0x000000050d047220 */ /* 0x080fe20000400000 */
[----:B------:R-:W-:Y:S01]  /*1370*/  FMUL R20, R20, R5 ;  /* 0x0000000514147220 */ /* 0x000fe20000400000 */
[----:B------:R-:W-:Y:S01]  /*1380*/  IADD3.X R17, PT, PT, RZ, R17, RZ, P0, !PT ;  /* 0x00000011ff117210 */ /* 0x000fe200007fe4ff */
[-C--:B------:R-:W-:Y:S01]  /*1390*/  FFMA R5, R12, R6.reuse, R19 ;  /* 0x000000060c057223 */ /* 0x080fe20000000013 */
[-C--:B------:R-:W-:Y:S01]  /*13a0*/  FFMA R4, R4, R6.reuse, R21 ;  /* 0x0000000604047223 */ /* 0x080fe20000000015 */
[----:B------:R-:W-:-:S02]  /*13b0*/  FFMA R3, R20, R6, R3 ;  /* 0x0000000614037223 */ /* 0x000fc40000000003 */
[----:B------:R-:W-:Y:S05]  /*13c0*/  BRA.U UP0, `(.L_x_41) ;  /* 0xffffffed00587547 */ /* 0x000fea000b83ffff */
[----:B------:R-:W0:Y:S02]  /*13d0*/  LDC.64 R6, c[0x0][0x388] ;  /* 0x0000e200ff067b82 */ /* 0x000e240000000a00 */
[----:B0-----:R-:W-:-:S05]  /*13e0*/  IMAD.WIDE.U32 R6, R2, 0xc, R6 ;  /* 0x0000000c02067825 */ /* 0x001fca00078e0006 */
[----:B------:R-:W2:Y:S01]  /*13f0*/  LDG.E R2, desc[UR6][R6.64] ;  /* 0x0000000606027981 */ /* 0x000ea2000c1e1900 */
[----:B------:R-:W0:Y:S01]  /*1400*/  MUFU.RCP R8, R11 ;  /* 0x0000000b00087308 */ /* 0x000e220000001000 */
[----:B------:R-:W-:Y:S01]  /*1410*/  BSSY.RECONVERGENT B2, `(.L_x_42) ;  /* 0x000000d000027945 */ /* 0x000fe20003800200 */
[----:B0-----:R-:W-:-:S04]  /*1420*/  FFMA R9, -R11, R8, 1 ;  /* 0x3f8000000b097423 */ /* 0x001fc80000000108 */
[----:B------:R-:W-:Y:S01]  /*1430*/  FFMA R9, R8, R9, R8 ;  /* 0x0000000908097223 */ /* 0x000fe20000000008 */
[----:B--2---:R-:W-:-:S04]  /*1440*/  FFMA R0, R2, -0.5, R5 ;  /* 0xbf00000002007823 */ /* 0x004fc80000000005 */
[----:B------:R-:W0:Y:S01]  /*1450*/  FCHK P0, R0, R11 ;  /* 0x0000000b00007302 */ /* 0x000e220000000000 */
[----:B------:R-:W-:-:S04]  /*1460*/  FFMA R8, R0, R9, RZ ;  /* 0x0000000900087223 */ /* 0x000fc800000000ff */
[----:B------:R-:W-:-:S04]  /*1470*/  FFMA R5, -R11, R8, R0 ;  /* 0x000000080b057223 */ /* 0x000fc80000000100 */
[----:B------:R-:W-:Y:S01]  /*1480*/  FFMA R9, R9, R5, R8 ;  /* 0x0000000509097223 */ /* 0x000fe20000000008 */
[----:B0-----:R-:W-:Y:S06]  /*1490*/  @!P0 BRA `(.L_x_43) ;  /* 0x0000000000108947 */ /* 0x001fec0003800000 */
[----:B------:R-:W-:Y:S02]  /*14a0*/  MOV R27, R11 ;  /* 0x0000000b001b7202 */ /* 0x000fe40000000f00 */
[----:B------:R-:W-:-:S07]  /*14b0*/  MOV R22, 0x14d0 ;  /* 0x000014d000167802 */ /* 0x000fce0000000f00 */
[----:B------:R-:W-:Y:S05]  /*14c0*/  CALL.REL.NOINC `($__internal_2_$__cuda_sm3x_div_rn_noftz_f32_slowpath) ;  /* 0x0000000400cc7944 */ /* 0x000fea0003c00000 */
[----:B------:R-:W-:-:S07]  /*14d0*/  MOV R9, R0 ;  /* 0x0000000000097202 */ /* 0x000fce0000000f00 */
.L_x_43:
[----:B------:R-:W-:Y:S05]  /*14e0*/  BSYNC.RECONVERGENT B2 ;  /* 0x0000000000027941 */ /* 0x000fea0003800200 */
.L_x_42:
[----:B------:R-:W2:Y:S01]  /*14f0*/  LDG.E R5, desc[UR6][R6.64+0x4] ;  /* 0x0000040606057981 */ /* 0x000ea2000c1e1900 */
[----:B------:R-:W0:Y:S01]  /*1500*/  MUFU.RCP R0, R11 ;  /* 0x0000000b00007308 */ /* 0x000e220000001000 */
[----:B------:R-:W-:Y:S01]  /*1510*/  FFMA R9, R9, 0.0010000000474974513054, R2 ;  /* 0x3a83126f09097823 */ /* 0x000fe20000000002 */
[----:B------:R-:W-:Y:S04]  /*1520*/  BSSY.RECONVERGENT B2, `(.L_x_44) ;  /* 0x000000e000027945 */ /* 0x000fe80003800200 */
[----:B------:R1:W-:Y:S01]  /*1530*/  STG.E desc[UR6][R6.64], R9 ;  /* 0x0000000906007986 */ /* 0x0003e2000c101906 */
[----:B0-----:R-:W-:-:S04]  /*1540*/  FFMA R13, -R11, R0, 1 ;  /* 0x3f8000000b0d7423 */ /* 0x001fc80000000100 */
[----:B------:R-:W-:Y:S01]  /*1550*/  FFMA R0, R0, R13, R0 ;  /* 0x0000000d00007223 */ /* 0x000fe20000000000 */
[----:B--2---:R-:W-:-:S04]  /*1560*/  FFMA R4, R5, -0.5, R4 ;  /* 0xbf00000005047823 */ /* 0x004fc80000000004 */
[----:B------:R-:W0:Y:S01]  /*1570*/  FCHK P0, R4, R11 ;  /* 0x0000000b04007302 */ /* 0x000e220000000000 */
[----:B------:R-:W-:-:S04]  /*1580*/  FFMA R2, R0, R4, RZ ;  /* 0x0000000400027223 */ /* 0x000fc800000000ff */
[----:B------:R-:W-:-:S04]  /*1590*/  FFMA R13, -R11, R2, R4 ;  /* 0x000000020b0d7223 */ /* 0x000fc80000000104 */
[----:B------:R-:W-:Y:S01]  /*15a0*/  FFMA R0, R0, R13, R2 ;  /* 0x0000000d00007223 */ /* 0x000fe20000000002 */
[----:B01----:R-:W-:Y:S06]  /*15b0*/  @!P0 BRA `(.L_x_45) ;  /* 0x0000000000108947 */ /* 0x003fec0003800000 */
[----:B------:R-:W-:Y:S02]  /*15c0*/  MOV R0, R4 ;  /* 0x0000000400007202 */ /* 0x000fe40000000f00 */
[----:B------:R-:W-:Y:S02]  /*15d0*/  MOV R27, R11 ;  /* 0x0000000b001b7202 */ /* 0x000fe40000000f00 */
[----:B------:R-:W-:-:S07]  /*15e0*/  MOV R22, 0x1600 ;  /* 0x0000160000167802 */ /* 0x000fce0000000f00 */
[----:B------:R-:W-:Y:S05]  /*15f0*/  CALL.REL.NOINC `($__internal_2_$__cuda_sm3x_div_rn_noftz_f32_slowpath) ;  /* 0x0000000400807944 */ /* 0x000fea0003c00000 */
.L_x_45:
[----:B------:R-:W-:Y:S05]  /*1600*/  BSYNC.RECONVERGENT B2 ;  /* 0x0000000000027941 */ /* 0x000fea0003800200 */
.L_x_44:
        /* <DEDUP_REMOVED lines=17> */
.L_x_47:
[----:B------:R-:W-:Y:S05]  /*1720*/  BSYNC.RECONVERGENT B2 ;  /* 0x0000000000027941 */ /* 0x000fea0003800200 */
.L_x_46:
[----:B------:R-:W-:-:S05]  /*1730*/  FFMA R3, R0, 0.0010000000474974513054, R2 ;  /* 0x3a83126f00037823 */ /* 0x000fca0000000002 */
[----:B------:R-:W-:Y:S01]  /*1740*/  STG.E desc[UR6][R6.64+0x8], R3 ;  /* 0x0000080306007986 */ /* 0x000fe2000c101906 */
[----:B------:R-:W-:Y:S05]  /*1750*/  EXIT ;  /* 0x000000000000794d */ /* 0x000fea0003800000 */
        .weak           $__internal_0_$__cuda_sm20_rcp_rn_f32_slowpath
        .type           $__internal_0_$__cuda_sm20_rcp_rn_f32_slowpath,@function
        .size           $__internal_0_$__cuda_sm20_rcp_rn_f32_slowpath,($__internal_1_$__cuda_sm20_sqrt_rn_f32_slowpath - $__internal_0_$__cuda_sm20_rcp_rn_f32_slowpath)
$__internal_0_$__cuda_sm20_rcp_rn_f32_slowpath:
[----:B------:R-:W-:Y:S01]  /*1760*/  SHF.L.U32 R18, R24, 0x1, RZ ;  /* 0x0000000118127819 */ /* 0x000fe200000006ff */
[----:B------:R-:W-:Y:S03]  /*1770*/  BSSY.RECONVERGENT B1, `(.L_x_48) ;  /* 0x0000030000017945 */ /* 0x000fe60003800200 */
[----:B------:R-:W-:-:S04]  /*1780*/  SHF.R.U32.HI R18, RZ, 0x18, R18 ;  /* 0x00000018ff127819 */ /* 0x000fc80000011612 */
[----:B------:R-:W-:-:S13]  /*1790*/  ISETP.NE.U32.AND P0, PT, R18, RZ, PT ;  /* 0x000000ff1200720c */ /* 0x000fda0003f05070 */
[----:B------:R-:W-:Y:S05]  /*17a0*/  @P0 BRA `(.L_x_49) ;  /* 0x0000000000280947 */ /* 0x000fea0003800000 */
[----:B------:R-:W-:-:S04]  /*17b0*/  SHF.L.U32 R0, R24, 0x1, RZ ;  /* 0x0000000118007819 */ /* 0x000fc800000006ff */
[----:B------:R-:W-:-:S13]  /*17c0*/  ISETP.NE.AND P0, PT, R0, RZ, PT ;  /* 0x000000ff0000720c */ /* 0x000fda0003f05270 */
[----:B------:R-:W-:Y:S01]  /*17d0*/  @P0 FFMA R23, R24, 1.84467440737095516160e+19, RZ ;  /* 0x5f80000018170823 */ /* 0x000fe200000000ff */
[----:B------:R-:W-:Y:S08]  /*17e0*/  @!P0 MUFU.RCP R18, R24 ;  /* 0x0000001800128308 */ /* 0x000ff00000001000 */
[----:B------:R-:W0:Y:S02]  /*17f0*/  @P0 MUFU.RCP R0, R23 ;  /* 0x0000001700000308 */ /* 0x000e240000001000 */
[----:B0-----:R-:W-:-:S04]  /*1800*/  @P0 FFMA R25, R23, R0, -1 ;  /* 0xbf80000017190423 */ /* 0x001fc80000000000 */
[----:B------:R-:W-:-:S04]  /*1810*/  @P0 FADD.FTZ R25, -R25, -RZ ;  /* 0x800000ff19190221 */ /* 0x000fc80000010100 */
[----:B------:R-:W-:-:S04]  /*1820*/  @P0 FFMA R25, R0, R25, R0 ;  /* 0x0000001900190223 */ /* 0x000fc80000000000 */
[----:B------:R-:W-:Y:S01]  /*1830*/  @P0 FFMA R18, R25, 1.84467440737095516160e+19, RZ ;  /* 0x5f80000019120823 */ /* 0x000fe200000000ff */
[----:B------:R-:W-:Y:S06]  /*1840*/  BRA `(.L_x_50) ;  /* 0x0000000000887947 */ /* 0x000fec0003800000 */
.L_x_49:
[----:B------:R-:W-:-:S04]  /*1850*/  IADD3 R0, PT, PT, R18, -0xfd, RZ ;  /* 0xffffff0312007810 */ /* 0x000fc80007ffe0ff */
[----:B------:R-:W-:-:S13]  /*1860*/  ISETP.GT.U32.AND P0, PT, R0, 0x1, PT ;  /* 0x000000010000780c */ /* 0x000fda0003f04070 */
[----:B------:R-:W-:Y:S05]  /*1870*/  @P0 BRA `(.L_x_51) ;  /* 0x0000000000780947 */ /* 0x000fea0003800000 */
[----:B------:R-:W-:Y:S01]  /*1880*/  LOP3.LUT R27, R24, 0x7fffff, RZ, 0xc0, !PT ;  /* 0x007fffff181b7812 */ /* 0x000fe200078ec0ff */
[----:B------:R-:W-:-:S03]  /*1890*/  HFMA2 R23, -RZ, RZ, 0, 1.78813934326171875e-07 ;  /* 0x00000003ff177431 */ /* 0x000fc600000001ff */
[----:B------:R-:W-:-:S04]  /*18a0*/  LOP3.LUT R27, R27, 0x3f800000, RZ, 0xfc, !PT ;  /* 0x3f8000001b1b7812 */ /* 0x000fc800078efcff */
[----:B------:R-:W0:Y:S01]  /*18b0*/  MUFU.RCP R26, R27 ;  /* 0x0000001b001a7308 */ /* 0x000e220000001000 */
[----:B------:R-:W-:Y:S01]  /*18c0*/  SHF.L.U32 R23, R23, R0, RZ ;  /* 0x0000000017177219 */ /* 0x000fe200000006ff */
[----:B0-----:R-:W-:-:S04]  /*18d0*/  FFMA R25, R27, R26, -1 ;  /* 0xbf8000001b197423 */ /* 0x001fc8000000001a */
[----:B------:R-:W-:-:S04]  /*18e0*/  FADD.FTZ R25, -R25, -RZ ;  /* 0x800000ff19197221 */ /* 0x000fc80000010100 */
[CCC-:B------:R-:W-:Y:S01]  /*18f0*/  FFMA.RM R28, R26.reuse, R25.reuse, R26.reuse ;  /* 0x000000191a1c7223 */ /* 0x1c0fe2000000401a */
[----:B------:R-:W-:-:S04]  /*1900*/  FFMA.RP R25, R26, R25, R26 ;  /* 0x000000191a197223 */ /* 0x000fc8000000801a */
[C---:B------:R-:W-:Y:S02]  /*1910*/  LOP3.LUT R26, R28.reuse, 0x7fffff, RZ, 0xc0, !PT ;  /* 0x007fffff1c1a7812 */ /* 0x040fe400078ec0ff */
[----:B------:R-:W-:Y:S02]  /*1920*/  FSETP.NEU.FTZ.AND P0, PT, R28, R25, PT ;  /* 0x000000191c00720b */ /* 0x000fe40003f1d000 */
[----:B------:R-:W-:Y:S02]  /*1930*/  LOP3.LUT R26, R26, 0x800000, RZ, 0xfc, !PT ;  /* 0x008000001a1a7812 */ /* 0x000fe400078efcff */
[----:B------:R-:W-:Y:S02]  /*1940*/  SEL R25, RZ, 0xffffffff, !P0 ;  /* 0xffffffffff197807 */ /* 0x000fe40004000000 */
[----:B------:R-:W-:Y:S02]  /*1950*/  LOP3.LUT R23, R23, R26, RZ, 0xc0, !PT ;  /* 0x0000001a17177212 */ /* 0x000fe400078ec0ff */
[----:B------:R-:W-:-:S02]  /*1960*/  IADD3 R25, PT, PT, -R25, RZ, RZ ;  /* 0x000000ff19197210 */ /* 0x000fc40007ffe1ff */
[-C--:B------:R-:W-:Y:S02]  /*1970*/  SHF.R.U32.HI R23, RZ, R0.reuse, R23 ;  /* 0x00000000ff177219 */ /* 0x080fe40000011617 */
[----:B------:R-:W-:Y:S02]  /*1980*/  LOP3.LUT P1, RZ, R25, R0, R26, 0xf8, !PT ;  /* 0x0000000019ff7212 */ /* 0x000fe4000782f81a */
[C---:B------:R-:W-:Y:S02]  /*1990*/  LOP3.LUT P0, RZ, R23.reuse, 0x1, RZ, 0xc0, !PT ;  /* 0x0000000117ff7812 */ /* 0x040fe4000780c0ff */
[----:B------:R-:W-:Y:S02]  /*19a0*/  LOP3.LUT P2, RZ, R23, 0x2, RZ, 0xc0, !PT ;  /* 0x0000000217ff7812 */ /* 0x000fe4000784c0ff */
[----:B------:R-:W-:Y:S02]  /*19b0*/  IADD3 R23, PT, PT, R18, -0xfc, RZ ;  /* 0xffffff0412177810 */ /* 0x000fe40007ffe0ff */
[----:B------:R-:W-:-:S02]  /*19c0*/  PLOP3.LUT P0, PT, P0, P1, P2, 0xe0, 0x0 ;  /* 0x000000000000781c */ /* 0x000fc40000703c20 */
[----:B------:R-:W-:Y:S02]  /*19d0*/  LOP3.LUT P1, RZ, R24, 0x7fffff, RZ, 0xc0, !PT ;  /* 0x007fffff18ff7812 */ /* 0x000fe4000782c0ff */
[----:B------:R-:W-:Y:S02]  /*19e0*/  SEL R0, RZ, 0x1, !P0 ;  /* 0x00000001ff007807 */ /* 0x000fe40004000000 */
[----:B------:R-:W-:Y:S02]  /*19f0*/  SHF.R.U32.HI R23, RZ, R23, R26 ;  /* 0x00000017ff177219 */ /* 0x000fe4000001161a */
[----:B------:R-:W-:-:S04]  /*1a00*/  IADD3 R0, PT, PT, -R0, RZ, RZ ;  /* 0x000000ff00007210 */ /* 0x000fc80007ffe1ff */
[----:B------:R-:W-:-:S13]  /*1a10*/  ISETP.GE.AND P0, PT, R0, RZ, PT ;  /* 0x000000ff0000720c */ /* 0x000fda0003f06270 */
[----:B------:R-:W-:-:S04]  /*1a20*/  @!P0 IADD3 R23, PT, PT, R23, 0x1, RZ ;  /* 0x0000000117178810 */ /* 0x000fc80007ffe0ff */
[----:B------:R-:W-:-:S04]  /*1a30*/  @!P1 SHF.L.U32 R23, R23, 0x1, RZ ;  /* 0x0000000117179819 */ /* 0x000fc800000006ff */
[----:B------:R-:W-:Y:S01]  /*1a40*/  LOP3.LUT R18, R23, 0x80000000, R24, 0xf8, !PT ;  /* 0x8000000017127812 */ /* 0x000fe200078ef818 */
[----:B------:R-:W-:Y:S06]  /*1a50*/  BRA `(.L_x_50) ;  /* 0x0000000000047947 */ /* 0x000fec0003800000 */
.L_x_51:
[----:B------:R0:W1:Y:S02]  /*1a60*/  MUFU.RCP R18, R24 ;  /* 0x0000001800127308 */ /* 0x0000640000001000 */
.L_x_50:
[----:B------:R-:W-:Y:S05]  /*1a70*/  BSYNC.RECONVERGENT B1 ;  /* 0x0000000000017941 */ /* 0x000fea0003800200 */
.L_x_48:
[----:B------:R-:W-:-:S04]  /*1a80*/  MOV R23, 0x0 ;  /* 0x0000000000177802 */ /* 0x000fc80000000f00 */
[----:B01----:R-:W-:Y:S05]  /*1a90*/  RET.REL.NODEC R22 `(_Z11getVelocityP6float4P6float3) ;  /* 0xffffffe416587950 */ /* 0x003fea0003c3ffff */
        .weak           $__internal_1_$__cuda_sm20_sqrt_rn_f32_slowpath
        .type           $__internal_1_$__cuda_sm20_sqrt_rn_f32_slowpath,@function
        .size           $__internal_1_$__cuda_sm20_sqrt_rn_f32_slowpath,($__internal_2_$__cuda_sm3x_div_rn_noftz_f32_slowpath - $__internal_1_$__cuda_sm20_sqrt_rn_f32_slowpath)
$__internal_1_$__cuda_sm20_sqrt_rn_f32_slowpath:
[----:B------:R-:W-:-:S13]  /*1aa0*/  LOP3.LUT P0, RZ, R26, 0x7fffffff, RZ, 0xc0, !PT ;  /* 0x7fffffff1aff7812 */ /* 0x000fda000780c0ff */
[----:B------:R-:W-:Y:S01]  /*1ab0*/  @!P0 MOV R25, R26 ;  /* 0x0000001a00198202 */ /* 0x000fe20000000f00 */
[----:B------:R-:W-:Y:S06]  /*1ac0*/  @!P0 BRA `(.L_x_52) ;  /* 0x0000000000408947 */ /* 0x000fec0003800000 */
[----:B------:R-:W-:-:S13]  /*1ad0*/  FSETP.GEU.FTZ.AND P0, PT, R26, RZ, PT ;  /* 0x000000ff1a00720b */ /* 0x000fda0003f1e000 */
[----:B------:R-:W-:Y:S01]  /*1ae0*/  @!P0 MOV R25, 0x7fffffff ;  /* 0x7fffffff00198802 */ /* 0x000fe20000000f00 */
[----:B------:R-:W-:Y:S06]  /*1af0*/  @!P0 BRA `(.L_x_52) ;  /* 0x0000000000348947 */ /* 0x000fec0003800000 */
[----:B------:R-:W-:-:S13]  /*1b00*/  FSETP.GTU.FTZ.AND P0, PT, |R26|, +INF , PT ;  /* 0x7f8000001a00780b */ /* 0x000fda0003f1c200 */
[----:B------:R-:W-:Y:S01]  /*1b10*/  @P0 FADD.FTZ R25, R26, 1 ;  /* 0x3f8000001a190421 */ /* 0x000fe20000010000 */
[----:B------:R-:W-:Y:S06]  /*1b20*/  @P0 BRA `(.L_x_52) ;  /* 0x0000000000280947 */ /* 0x000fec0003800000 */
[----:B------:R-:W-:-:S13]  /*1b30*/  FSETP.NEU.FTZ.AND P0, PT, |R26|, +INF , PT ;  /* 0x7f8000001a00780b */ /* 0x000fda0003f1d200 */
[----:B------:R-:W-:-:S04]  /*1b40*/  @P0 FFMA R24, R26, 1.84467440737095516160e+19, RZ ;  /* 0x5f8000001a180823 */ /* 0x000fc800000000ff */
[----:B------:R-:W0:Y:S02]  /*1b50*/  @P0 MUFU.RSQ R25, R24 ;  /* 0x0000001800190308 */ /* 0x000e240000001400 */
[----:B0-----:R-:W-:Y:S01]  /*1b60*/  @P0 FMUL.FTZ R23, R24, R25 ;  /* 0x0000001918170220 */ /* 0x001fe20000410000 */
[----:B------:R-:W-:Y:S01]  /*1b70*/  @P0 FMUL.FTZ R18, R25, 0.5 ;  /* 0x3f00000019120820 */ /* 0x000fe20000410000 */
[----:B------:R-:W-:Y:S02]  /*1b80*/  @!P0 MOV R25, R26 ;  /* 0x0000001a00198202 */ /* 0x000fe40000000f00 */
[----:B------:R-:W-:-:S04]  /*1b90*/  @P0 FADD.FTZ R22, -R23, -RZ ;  /* 0x800000ff17160221 */ /* 0x000fc80000010100 */
[----:B------:R-:W-:-:S04]  /*1ba0*/  @P0 FFMA R22, R23, R22, R24 ;  /* 0x0000001617160223 */ /* 0x000fc80000000018 */
[----:B------:R-:W-:-:S04]  /*1bb0*/  @P0 FFMA R18, R22, R18, R23 ;  /* 0x0000001216120223 */ /* 0x000fc80000000017 */
[----:B------:R-:W-:-:S07]  /*1bc0*/  @P0 FMUL.FTZ R25, R18, 2.3283064365386962891e-10 ;  /* 0x2f80000012190820 */ /* 0x000fce0000410000 */
.L_x_52:
[----:B------:R-:W-:Y:S01]  /*1bd0*/  HFMA2 R23, -RZ, RZ, 0, 0 ;  /* 0x00000000ff177431 */ /* 0x000fe200000001ff */
[----:B------:R-:W-:-:S04]  /*1be0*/  MOV R22, R0 ;  /* 0x0000000000167202 */ /* 0x000fc80000000f00 */
[----:B------:R-:W-:Y:S05]  /*1bf0*/  RET.REL.NODEC R22 `(_Z11getVelocityP6float4P6float3) ;  /* 0xffffffe416007950 */ /* 0x000fea0003c3ffff */
        .weak           $__internal_2_$__cuda_sm3x_div_rn_noftz_f32_slowpath
        .type           $__internal_2_$__cuda_sm3x_div_rn_noftz_f32_slowpath,@function
        .size           $__internal_2_$__cuda_sm3x_div_rn_noftz_f32_slowpath,(.L_x_67 - $__internal_2_$__cuda_sm3x_div_rn_noftz_f32_slowpath)
$__internal_2_$__cuda_sm3x_div_rn_noftz_f32_slowpath:
[----:B------:R-:W-:Y:S01]  /*1c00*/  SHF.R.U32.HI R15, RZ, 0x17, R27 ;  /* 0x00000017ff0f7819 */ /* 0x000fe2000001161b */
[----:B------:R-:W-:Y:S01]  /*1c10*/  BSSY.RECONVERGENT B0, `(.L_x_53) ;  /* 0x0000062000007945 */ /* 0x000fe20003800200 */
[----:B------:R-:W-:Y:S02]  /*1c20*/  SHF.R.U32.HI R24, RZ, 0x17, R0 ;  /* 0x00000017ff187819 */ /* 0x000fe40000011600 */
[----:B------:R-:W-:Y:S02]  /*1c30*/  LOP3.LUT R15, R15, 0xff, RZ, 0xc0, !PT ;  /* 0x000000ff0f0f7812 */ /* 0x000fe400078ec0ff */
[----:B------:R-:W-:Y:S02]  /*1c40*/  LOP3.LUT R24, R24, 0xff, RZ, 0xc0, !PT ;  /* 0x000000ff18187812 */ /* 0x000fe400078ec0ff */
[----:B------:R-:W-:Y:S02]  /*1c50*/  IADD3 R25, PT, PT, R15, -0x1, RZ ;  /* 0xffffffff0f197810 */ /* 0x000fe40007ffe0ff */
[----:B------:R-:W-:-:S02]  /*1c60*/  IADD3 R26, PT, PT, R24, -0x1, RZ ;  /* 0xffffffff181a7810 */ /* 0x000fc40007ffe0ff */
[----:B------:R-:W-:-:S04]  /*1c70*/  ISETP.GT.U32.AND P0, PT, R25, 0xfd, PT ;  /* 0x000000fd1900780c */ /* 0x000fc80003f04070 */
[----:B------:R-:W-:-:S13]  /*1c80*/  ISETP.GT.U32.OR P0, PT, R26, 0xfd, P0 ;  /* 0x000000fd1a00780c */ /* 0x000fda0000704470 */
[----:B------:R-:W-:Y:S01]  /*1c90*/  @!P0 MOV R23, RZ ;  /* 0x000000ff00178202 */ /* 0x000fe20000000f00 */
[----:B------:R-:W-:Y:S06]  /*1ca0*/  @!P0 BRA `(.L_x_54) ;  /* 0x00000000005c8947 */ /* 0x000fec0003800000 */
[----:B------:R-:W-:Y:S02]  /*1cb0*/  FSETP.GTU.FTZ.AND P0, PT, |R0|, +INF , PT ;  /* 0x7f8000000000780b */ /* 0x000fe40003f1c200 */
[----:B------:R-:W-:-:S04]  /*1cc0*/  FSETP.GTU.FTZ.AND P1, PT, |R27|, +INF , PT ;  /* 0x7f8000001b00780b */ /* 0x000fc80003f3c200 */
[----:B------:R-:W-:-:S13]  /*1cd0*/  PLOP3.LUT P0, PT, P0, P1, PT, 0xf8, 0x8f ;  /* 0x00000000008f781c */ /* 0x000fda0000703f70 */
[----:B------:R-:W-:Y:S05]  /*1ce0*/  @P0 BRA `(.L_x_55) ;  /* 0x00000004004c0947 */ /* 0x000fea0003800000 */
[----:B------:R-:W-:-:S13]  /*1cf0*/  LOP3.LUT P0, RZ, R27, 0x7fffffff, R0, 0xc8, !PT ;  /* 0x7fffffff1bff7812 */ /* 0x000fda000780c800 */
[----:B------:R-:W-:Y:S05]  /*1d00*/  @!P0 BRA `(.L_x_56) ;  /* 0x00000004003c8947 */ /* 0x000fea0003800000 */
[C---:B------:R-:W-:Y:S02]  /*1d10*/  FSETP.NEU.FTZ.AND P2, PT, |R0|.reuse, +INF , PT ;  /* 0x7f8000000000780b */ /* 0x040fe40003f5d200 */
[----:B------:R-:W-:Y:S02]  /*1d20*/  FSETP.NEU.FTZ.AND P1, PT, |R27|, +INF , PT ;  /* 0x7f8000001b00780b */ /* 0x000fe40003f3d200 */
[----:B------:R-:W-:-:S11]  /*1d30*/  FSETP.NEU.FTZ.AND P0, PT, |R0|, +INF , PT ;  /* 0x7f8000000000780b */ /* 0x000fd60003f1d200 */
[----:B------:R-:W-:Y:S05]  /*1d40*/  @!P1 BRA !P2, `(.L_x_56) ;  /* 0x00000004002c9947 */ /* 0x000fea0005000000 */
[----:B------:R-:W-:-:S04]  /*1d50*/  LOP3.LUT P2, RZ, R0, 0x7fffffff, RZ, 0xc0, !PT ;  /* 0x7fffffff00ff7812 */ /* 0x000fc8000784c0ff */
[----:B------:R-:W-:-:S13]  /*1d60*/  PLOP3.LUT P1, PT, P1, P2, PT, 0x2f, 0xf2 ;  /* 0x0000000000f2781c */ /* 0x000fda0000f24577 */
[----:B------:R-:W-:Y:S05]  /*1d70*/  @P1 BRA `(.L_x_57) ;  /* 0x0000000400181947 */ /* 0x000fea0003800000 */
[----:B------:R-:W-:-:S04]  /*1d80*/  LOP3.LUT P1, RZ, R27, 0x7fffffff, RZ, 0xc0, !PT ;  /* 0x7fffffff1bff7812 */ /* 0x000fc8000782c0ff */
[----:B------:R-:W-:-:S13]  /*1d90*/  PLOP3.LUT P0, PT, P0, P1, PT, 0x2f, 0xf2 ;  /* 0x0000000000f2781c */ /* 0x000fda0000702577 */
[----:B------:R-:W-:Y:S05]  /*1da0*/  @P0 BRA `(.L_x_58) ;  /* 0x0000000400000947 */ /* 0x000fea0003800000 */
[----:B------:R-:W-:Y:S02]  /*1db0*/  ISETP.GE.AND P0, PT, R26, RZ, PT ;  /* 0x000000ff1a00720c */ /* 0x000fe40003f06270 */
[----:B------:R-:W-:-:S11]  /*1dc0*/  ISETP.GE.AND P1, PT, R25, RZ, PT ;  /* 0x000000ff1900720c */ /* 0x000fd60003f26270 */
[----:B------:R-:W-:Y:S01]  /*1dd0*/  @P0 MOV R23, RZ ;  /* 0x000000ff00170202 */ /* 0x000fe20000000f00 */
[----:B------:R-:W-:Y:S01]  /*1de0*/  @!P0 FFMA R0, R0, 1.84467440737095516160e+19, RZ ;  /* 0x5f80000000008823 */ /* 0x000fe200000000ff */
[----:B------:R-:W-:Y:S01]  /*1df0*/  @!P0 MOV R23, 0xffffffc0 ;  /* 0xffffffc000178802 */ /* 0x000fe20000000f00 */
[----:B------:R-:W-:-:S03]  /*1e00*/  @!P1 FFMA R27, R27, 1.84467440737095516160e+19, RZ ;  /* 0x5f8000001b1b9823 */ /* 0x000fc600000000ff */
[----:B------:R-:W-:-:S07]  /*1e10*/  @!P1 IADD3 R23, PT, PT, R23, 0x40, RZ ;  /* 0x0000004017179810 */ /* 0x000fce0007ffe0ff */
.L_x_54:
[----:B------:R-:W-:Y:S01]  /*1e20*/  LEA R26, R15, 0xc0800000, 0x17 ;  /* 0xc08000000f1a7811 */ /* 0x000fe200078eb8ff */
[----:B------:R-:W-:Y:S01]  /*1e30*/  BSSY.RECONVERGENT B1, `(.L_x_59) ;  /* 0x0000036000017945 */ /* 0x000fe20003800200 */
[----:B------:R-:W-:Y:S02]  /*1e40*/  IADD3 R24, PT, PT, R24, -0x7f, RZ ;  /* 0xffffff8118187810 */ /* 0x000fe40007ffe0ff */
[----:B------:R-:W-:-:S03]  /*1e50*/  IADD3 R27, PT, PT, -R26, R27, RZ ;  /* 0x0000001b1a1b7210 */ /* 0x000fc60007ffe1ff */
[C---:B------:R-:W-:Y:S01]  /*1e60*/  IMAD R0, R24.reuse, -0x800000, R0 ;  /* 0xff80000018007824 */ /* 0x040fe200078e0200 */
[----:B------:R0:W1:Y:S01]  /*1e70*/  MUFU.RCP R26, R27 ;  /* 0x0000001b001a7308 */ /* 0x0000620000001000 */
[----:B------:R-:W-:-:S04]  /*1e80*/  IADD3 R24, PT, PT, R24, 0x7f, -R15 ;  /* 0x0000007f18187810 */ /* 0x000fc80007ffe80f */
[----:B------:R-:W-:Y:S01]  /*1e90*/  IADD3 R23, PT, PT, R24, R23, RZ ;  /* 0x0000001718177210 */ /* 0x000fe20007ffe0ff */
[----:B0-----:R-:W-:-:S04]  /*1ea0*/  FADD.FTZ R27, -R27, -RZ ;  /* 0x800000ff1b1b7221 */ /* 0x001fc80000010100 */
[----:B-1----:R-:W-:-:S04]  /*1eb0*/  FFMA R25, R26, R27, 1 ;  /* 0x3f8000001a197423 */ /* 0x002fc8000000001b */
[----:B------:R-:W-:-:S04]  /*1ec0*/  FFMA R25, R26, R25, R26 ;  /* 0x000000191a197223 */ /* 0x000fc8000000001a */
[----:B------:R-:W-:-:S04]  /*1ed0*/  FFMA R26, R0, R25, RZ ;  /* 0x00000019001a7223 */ /* 0x000fc800000000ff */
[----:B------:R-:W-:-:S04]  /*1ee0*/  FFMA R28, R27, R26, R0 ;  /* 0x0000001a1b1c7223 */ /* 0x000fc80000000000 */
[----:B------:R-:W-:-:S04]  /*1ef0*/  FFMA R28, R25, R28, R26 ;  /* 0x0000001c191c7223 */ /* 0x000fc8000000001a */
[----:B------:R-:W-:-:S04]  /*1f00*/  FFMA R27, R27, R28, R0 ;  /* 0x0000001c1b1b7223 */ /* 0x000fc80000000000 */
[----:B------:R-:W-:-:S05]  /*1f10*/  FFMA R0, R25, R27, R28 ;  /* 0x0000001b19007223 */ /* 0x000fca000000001c */
[----:B------:R-:W-:-:S04]  /*1f20*/  SHF.R.U32.HI R15, RZ, 0x17, R0 ;  /* 0x00000017ff0f7819 */ /* 0x000fc80000011600 */
[----:B------:R-:W-:-:S04]  /*1f30*/  LOP3.LUT R24, R15, 0xff, RZ, 0xc0, !PT ;  /* 0x000000ff0f187812 */ /* 0x000fc800078ec0ff */
[----:B------:R-:W-:-:S04]  /*1f40*/  IADD3 R15, PT, PT, R24, R23, RZ ;  /* 0x00000017180f7210 */ /* 0x000fc80007ffe0ff */
[----:B------:R-:W-:-:S04]  /*1f50*/  IADD3 R24, PT, PT, R15, -0x1, RZ ;  /* 0xffffffff0f187810 */ /* 0x000fc80007ffe0ff */
[----:B------:R-:W-:-:S13]  /*1f60*/  ISETP.GE.U32.AND P0, PT, R24, 0xfe, PT ;  /* 0x000000fe1800780c */ /* 0x000fda0003f06070 */
[----:B------:R-:W-:Y:S05]  /*1f70*/  @!P0 BRA `(.L_x_60) ;  /* 0x0000000000808947 */ /* 0x000fea0003800000 */
[----:B------:R-:W-:-:S13]  /*1f80*/  ISETP.GT.AND P0, PT, R15, 0xfe, PT ;  /* 0x000000fe0f00780c */ /* 0x000fda0003f04270 */
[----:B------:R-:W-:Y:S05]  /*1f90*/  @P0 BRA `(.L_x_61) ;  /* 0x00000000006c0947 */ /* 0x000fea0003800000 */
[----:B------:R-:W-:-:S13]  /*1fa0*/  ISETP.GE.AND P0, PT, R15, 0x1, PT ;  /* 0x000000010f00780c */ /* 0x000fda0003f06270 */
[----:B------:R-:W-:Y:S05]  /*1fb0*/  @P0 BRA `(.L_x_62) ;  /* 0x0000000000740947 */ /* 0x000fea0003800000 */
[----:B------:R-:W-:Y:S02]  /*1fc0*/  ISETP.GE.AND P0, PT, R15, -0x18, PT ;  /* 0xffffffe80f00780c */ /* 0x000fe40003f06270 */
[----:B------:R-:W-:-:S11]  /*1fd0*/  LOP3.LUT R0, R0, 0x80000000, RZ, 0xc0, !PT ;  /* 0x8000000000007812 */ /* 0x000fd600078ec0ff */
[----:B------:R-:W-:Y:S05]  /*1fe0*/  @!P0 BRA `(.L_x_62) ;  /* 0x0000000000688947 */ /* 0x000fea0003800000 */
[CCC-:B------:R-:W-:Y:S01]  /*1ff0*/  FFMA.RZ R23, R25.reuse, R27.reuse, R28.reuse ;  /* 0x0000001b19177223 */ /* 0x1c0fe2000000c01c */
[CCC-:B------:R-:W-:Y:S01]  /*2000*/  FFMA.RP R24, R25.reuse, R27.reuse, R28.reuse ;  /* 0x0000001b19187223 */ /* 0x1c0fe2000000801c */
[----:B------:R-:W-:Y:S01]  /*2010*/  FFMA.RM R27, R25, R27, R28 ;  /* 0x0000001b191b7223 */ /* 0x000fe2000000401c */
[----:B------:R-:W-:Y:S02]  /*2020*/  IADD3 R25, PT, PT, R15, 0x20, RZ ;  /* 0x000000200f197810 */ /* 0x000fe40007ffe0ff */
[----:B------:R-:W-:Y:S02]  /*2030*/  LOP3.LUT R23, R23, 0x7fffff, RZ, 0xc0, !PT ;  /* 0x007fffff17177812 */ /* 0x000fe400078ec0ff */
[----:B------:R-:W-:Y:S02]  /*2040*/  ISETP.NE.AND P2, PT, R15, RZ, PT ;  /* 0x000000ff0f00720c */ /* 0x000fe40003f45270 */
[----:B------:R-:W-:Y:S02]  /*2050*/  LOP3.LUT R26, R23, 0x800000, RZ, 0xfc, !PT ;  /* 0x00800000171a7812 */ /* 0x000fe400078efcff */
[----:B------:R-:W-:-:S02]  /*2060*/  ISETP.NE.AND P1, PT, R15, RZ, PT ;  /* 0x000000ff0f00720c */ /* 0x000fc40003f25270 */
[----:B------:R-:W-:Y:S02]  /*2070*/  IADD3 R15, PT, PT, -R15, RZ, RZ ;  /* 0x000000ff0f0f7210 */ /* 0x000fe40007ffe1ff */
[----:B------:R-:W-:Y:S02]  /*2080*/  SHF.L.U32 R25, R26, R25, RZ ;  /* 0x000000191a197219 */ /* 0x000fe400000006ff */
[----:B------:R-:W-:Y:S02]  /*2090*/  FSETP.NEU.FTZ.AND P0, PT, R24, R27, PT ;  /* 0x0000001b1800720b */ /* 0x000fe40003f1d000 */
[----:B------:R-:W-:Y:S02]  /*20a0*/  SEL R15, R15, RZ, P2 ;  /* 0x000000ff0f0f7207 */ /* 0x000fe40001000000 */
[----:B------:R-:W-:Y:S02]  /*20b0*/  ISETP.NE.AND P1, PT, R25, RZ, P1 ;  /* 0x000000ff1900720c */ /* 0x000fe40000f25270 */
[----:B------:R-:W-:-:S02]  /*20c0*/  SHF.R.U32.HI R26, RZ, R15, R26 ;  /* 0x0000000fff1a7219 */ /* 0x000fc4000001161a */
[----:B------:R-:W-:Y:S02]  /*20d0*/  PLOP3.LUT P0, PT, P0, P1, PT, 0xf8, 0x8f ;  /* 0x00000000008f781c */ /* 0x000fe40000703f70 */
[----:B------:R-:W-:Y:S02]  /*20e0*/  SHF.R.U32.HI R23, RZ, 0x1, R26 ;  /* 0x00000001ff177819 */ /* 0x000fe4000001161a */
[----:B------:R-:W-:-:S04]  /*20f0*/  SEL R24, RZ, 0x1, !P0 ;  /* 0x00000001ff187807 */ /* 0x000fc80004000000 */
[----:B------:R-:W-:-:S04]  /*2100*/  LOP3.LUT R15, R24, 0x1, R23, 0xf8, !PT ;  /* 0x00000001180f7812 */ /* 0x000fc800078ef817 */
[----:B------:R-:W-:-:S04]  /*2110*/  LOP3.LUT R26, R15, R26, RZ, 0xc0, !PT ;  /* 0x0000001a0f1a7212 */ /* 0x000fc800078ec0ff */
[----:B------:R-:W-:-:S04]  /*2120*/  IADD3 R23, PT, PT, R23, R26, RZ ;  /* 0x0000001a17177210 */ /* 0x000fc80007ffe0ff */
[----:B------:R-:W-:Y:S01]  /*2130*/  LOP3.LUT R0, R23, R0, RZ, 0xfc, !PT ;  /* 0x0000000017007212 */ /* 0x000fe200078efcff */
[----:B------:R-:W-:Y:S06]  /*2140*/  BRA `(.L_x_62) ;  /* 0x0000000000107947 */ /* 0x000fec0003800000 */
.L_x_61:
[----:B------:R-:W-:-:S04]  /*2150*/  LOP3.LUT R0, R0, 0x80000000, RZ, 0xc0, !PT ;  /* 0x8000000000007812 */ /* 0x000fc800078ec0ff */
[----:B------:R-:W-:Y:S01]  /*2160*/  LOP3.LUT R0, R0, 0x7f800000, RZ, 0xfc, !PT ;  /* 0x7f80000000007812 */ /* 0x000fe200078efcff */
[----:B------:R-:W-:Y:S06]  /*2170*/  BRA `(.L_x_62) ;  /* 0x0000000000047947 */ /* 0x000fec0003800000 */
.L_x_60:
[----:B------:R-:W-:-:S07]  /*2180*/  LEA R0, R23, R0, 0x17 ;  /* 0x0000000017007211 */ /* 0x000fce00078eb8ff */
.L_x_62:
[----:B------:R-:W-:Y:S05]  /*2190*/  BSYNC.RECONVERGENT B1 ;  /* 0x0000000000017941 */ /* 0x000fea0003800200 */
.L_x_59:
[----:B------:R-:W-:Y:S05]  /*21a0*/  BRA `(.L_x_63) ;  /* 0x0000000000207947 */ /* 0x000fea0003800000 */
.L_x_58:
[----:B------:R-:W-:-:S04]  /*21b0*/  LOP3.LUT R0, R27, 0x80000000, R0, 0x48, !PT ;  /* 0x800000001b007812 */ /* 0x000fc800078e4800 */
[----:B------:R-:W-:Y:S01]  /*21c0*/  LOP3.LUT R0, R0, 0x7f800000, RZ, 0xfc, !PT ;  /* 0x7f80000000007812 */ /* 0x000fe200078efcff */
[----:B------:R-:W-:Y:S06]  /*21d0*/  BRA `(.L_x_63) ;  /* 0x0000000000147947 */ /* 0x000fec0003800000 */
.L_x_57:
[----:B------:R-:W-:Y:S01]  /*21e0*/  LOP3.LUT R0, R27, 0x80000000, R0, 0x48, !PT ;  /* 0x800000001b007812 */ /* 0x000fe200078e4800 */
[----:B------:R-:W-:Y:S06]  /*21f0*/  BRA `(.L_x_63) ;  /* 0x00000000000c7947 */ /* 0x000fec0003800000 */
.L_x_56:
[----:B------:R-:W0:Y:S01]  /*2200*/  MUFU.RSQ R0, -QNAN ;  /* 0xffc0000000007908 */ /* 0x000e220000001400 */
[----:B------:R-:W-:Y:S05]  /*2210*/  BRA `(.L_x_63) ;  /* 0x0000000000047947 */ /* 0x000fea0003800000 */
.L_x_55:
[----:B------:R-:W-:-:S07]  /*2220*/  FADD.FTZ R0, R0, R27 ;  /* 0x0000001b00007221 */ /* 0x000fce0000010000 */
.L_x_63:
[----:B------:R-:W-:Y:S05]  /*2230*/  BSYNC.RECONVERGENT B0 ;  /* 0x0000000000007941 */ /* 0x000fea0003800200 */
.L_x_53:
[----:B------:R-:W-:-:S04]  /*2240*/  HFMA2 R23, -RZ, RZ, 0, 0 ;  /* 0x00000000ff177431 */ /* 0x000fc800000001ff */
[----:B0-----:R-:W-:Y:S05]  /*2250*/  RET.REL.NODEC R22 `(_Z11getVelocityP6float4P6float3) ;  /* 0xffffffdc16687950 */ /* 0x001fea0003c3ffff */
.L_x_64:
        /* <DEDUP_REMOVED lines=10> */
.L_x_67:


//--------------------- .nv.shared.reserved.0     --------------------------
	.section	.nv.shared.reserved.0,"aw",@nobits
	.weak		__nv_reservedSMEM_offset_0_alias
	.size		__nv_reservedSMEM_offset_0_alias, 0, 64
	.other		__nv_reservedSMEM_offset_0_alias,@"STO_CUDA_RESERVED_SHARED STV_DEFAULT"
__nv_reservedSMEM_offset_0_alias:
	.zero		0
	.zero		64


//--------------------- .nv.constant0._Z4moveP6float4P6float3 --------------------------
	.section	.nv.constant0._Z4moveP6float4P6float3,"a",@progbits
	.sectionflags	@""
	.align	4
.nv.constant0._Z4moveP6float4P6float3:
	.zero		912


//--------------------- .nv.constant0._Z11getVelocityP6float4P6float3 --------------------------
	.section	.nv.constant0._Z11getVelocityP6float4P6float3,"a",@progbits
	.sectionflags	@""
	.align	4
.nv.constant0._Z11getVelocityP6float4P6float3:
	.zero		912


//--------------------- SYMBOLS --------------------------

	.type		.nv.reservedSmem.offset0,@object
	.size		.nv.reservedSmem.offset0,0x4
